//
// Generated by NVIDIA NVVM Compiler
//
// Compiler Build ID: CL-36424714
// Cuda compilation tools, release 13.0, V13.0.88
// Based on NVVM 20.0.0
//

.version 9.0
.target sm_100
.address_size 64

	// .globl	_Z4initjP17curandStateXORWOW
.extern .func  (.param .b32 func_retval0) vprintf
(
	.param .b64 vprintf_param_0,
	.param .b64 vprintf_param_1
)
;
.global .align 4 .b8 precalc_xorwow_matrix[102400];
.global .align 4 .b8 precalc_xorwow_offset_matrix[102400];
.global .align 4 .b8 mrg32k3aM1[2304];
.global .align 4 .b8 mrg32k3aM2[2304];
.global .align 4 .b8 mrg32k3aM1SubSeq[2016];
.global .align 4 .b8 mrg32k3aM2SubSeq[2016];
.global .align 4 .b8 mrg32k3aM1Seq[2304];
.global .align 4 .b8 mrg32k3aM2Seq[2304];
.const .align 8 .b8 __cr_lgamma_table[72];
.global .align 1 .b8 $str[35] = {66, 108, 111, 99, 107, 32, 37, 117, 44, 32, 84, 104, 114, 101, 97, 100, 32, 37, 117, 44, 32, 105, 100, 32, 37, 117, 32, 45, 62, 32, 37, 117, 32, 10};

.visible .entry _Z4initjP17curandStateXORWOW(
	.param .u32 _Z4initjP17curandStateXORWOW_param_0,
	.param .u64 .ptr .align 1 _Z4initjP17curandStateXORWOW_param_1
)
{
	.reg .pred 	%p<24>;
	.reg .b32 	%r<409>;
	.reg .b64 	%rd<18>;

	ld.param.u32 	%r182, [_Z4initjP17curandStateXORWOW_param_0];
	ld.param.u64 	%rd8, [_Z4initjP17curandStateXORWOW_param_1];
	cvta.to.global.u64 	%rd9, %rd8;
	mov.u32 	%r183, %ctaid.x;
	mov.u32 	%r184, %ntid.x;
	mov.u32 	%r185, %tid.x;
	mad.lo.s32 	%r186, %r183, %r184, %r185;
	cvt.u64.u32 	%rd17, %r186;
	mul.wide.u32 	%rd10, %r186, 48;
	add.s64 	%rd2, %rd9, %rd10;
	xor.b32  	%r187, %r182, -1429050551;
	mul.lo.s32 	%r188, %r187, 1099087573;
	add.s32 	%r189, %r188, -638133224;
	add.s32 	%r190, %r188, 123456789;
	st.global.v2.u32 	[%rd2], {%r189, %r190};
	xor.b32  	%r191, %r188, 362436069;
	mov.b32 	%r192, -123459836;
	st.global.v2.u32 	[%rd2+8], {%r191, %r192};
	add.s32 	%r193, %r188, 5783321;
	mov.b32 	%r194, -589760388;
	st.global.v2.u32 	[%rd2+16], {%r194, %r193};
	setp.eq.s32 	%p1, %r186, 0;
	@%p1 bra 	$L__BB0_42;
	mov.b32 	%r315, 0;
	mov.u64 	%rd12, precalc_xorwow_matrix;
$L__BB0_2:
	and.b64  	%rd4, %rd17, 3;
	setp.eq.s64 	%p2, %rd4, 0;
	@%p2 bra 	$L__BB0_41;
	mul.wide.u32 	%rd11, %r315, 3200;
	add.s64 	%rd5, %rd12, %rd11;
	cvt.u32.u64 	%r2, %rd4;
	mov.b32 	%r316, 0;
$L__BB0_4:
	mov.b32 	%r329, 0;
	mov.u32 	%r330, %r329;
	mov.u32 	%r331, %r329;
	mov.u32 	%r332, %r329;
	mov.u32 	%r333, %r329;
	mov.u32 	%r322, %r329;
$L__BB0_5:
	mul.wide.u32 	%rd13, %r322, 4;
	add.s64 	%rd14, %rd2, %rd13;
	ld.global.u32 	%r10, [%rd14+4];
	shl.b32 	%r11, %r322, 5;
	mov.b32 	%r328, 0;
$L__BB0_6:
	.pragma "nounroll";
	shr.u32 	%r199, %r10, %r328;
	and.b32  	%r200, %r199, 1;
	setp.eq.b32 	%p3, %r200, 1;
	not.pred 	%p4, %p3;
	add.s32 	%r201, %r11, %r328;
	mul.lo.s32 	%r202, %r201, 5;
	mul.wide.u32 	%rd15, %r202, 4;
	add.s64 	%rd6, %rd5, %rd15;
	@%p4 bra 	$L__BB0_8;
	ld.global.u32 	%r203, [%rd6];
	xor.b32  	%r333, %r333, %r203;
	ld.global.u32 	%r204, [%rd6+4];
	xor.b32  	%r332, %r332, %r204;
	ld.global.u32 	%r205, [%rd6+8];
	xor.b32  	%r331, %r331, %r205;
	ld.global.u32 	%r206, [%rd6+12];
	xor.b32  	%r330, %r330, %r206;
	ld.global.u32 	%r207, [%rd6+16];
	xor.b32  	%r329, %r329, %r207;
$L__BB0_8:
	and.b32  	%r209, %r199, 2;
	setp.eq.s32 	%p5, %r209, 0;
	@%p5 bra 	$L__BB0_10;
	ld.global.u32 	%r210, [%rd6+20];
	xor.b32  	%r333, %r333, %r210;
	ld.global.u32 	%r211, [%rd6+24];
	xor.b32  	%r332, %r332, %r211;
	ld.global.u32 	%r212, [%rd6+28];
	xor.b32  	%r331, %r331, %r212;
	ld.global.u32 	%r213, [%rd6+32];
	xor.b32  	%r330, %r330, %r213;
	ld.global.u32 	%r214, [%rd6+36];
	xor.b32  	%r329, %r329, %r214;
$L__BB0_10:
	and.b32  	%r216, %r199, 4;
	setp.eq.s32 	%p6, %r216, 0;
	@%p6 bra 	$L__BB0_12;
	ld.global.u32 	%r217, [%rd6+40];
	xor.b32  	%r333, %r333, %r217;
	ld.global.u32 	%r218, [%rd6+44];
	xor.b32  	%r332, %r332, %r218;
	ld.global.u32 	%r219, [%rd6+48];
	xor.b32  	%r331, %r331, %r219;
	ld.global.u32 	%r220, [%rd6+52];
	xor.b32  	%r330, %r330, %r220;
	ld.global.u32 	%r221, [%rd6+56];
	xor.b32  	%r329, %r329, %r221;
$L__BB0_12:
	and.b32  	%r223, %r199, 8;
	setp.eq.s32 	%p7, %r223, 0;
	@%p7 bra 	$L__BB0_14;
	ld.global.u32 	%r224, [%rd6+60];
	xor.b32  	%r333, %r333, %r224;
	ld.global.u32 	%r225, [%rd6+64];
	xor.b32  	%r332, %r332, %r225;
	ld.global.u32 	%r226, [%rd6+68];
	xor.b32  	%r331, %r331, %r226;
	ld.global.u32 	%r227, [%rd6+72];
	xor.b32  	%r330, %r330, %r227;
	ld.global.u32 	%r228, [%rd6+76];
	xor.b32  	%r329, %r329, %r228;
$L__BB0_14:
	and.b32  	%r230, %r199, 16;
	setp.eq.s32 	%p8, %r230, 0;
	@%p8 bra 	$L__BB0_16;
	ld.global.u32 	%r231, [%rd6+80];
	xor.b32  	%r333, %r333, %r231;
	ld.global.u32 	%r232, [%rd6+84];
	xor.b32  	%r332, %r332, %r232;
	ld.global.u32 	%r233, [%rd6+88];
	xor.b32  	%r331, %r331, %r233;
	ld.global.u32 	%r234, [%rd6+92];
	xor.b32  	%r330, %r330, %r234;
	ld.global.u32 	%r235, [%rd6+96];
	xor.b32  	%r329, %r329, %r235;
$L__BB0_16:
	and.b32  	%r237, %r199, 32;
	setp.eq.s32 	%p9, %r237, 0;
	@%p9 bra 	$L__BB0_18;
	ld.global.u32 	%r238, [%rd6+100];
	xor.b32  	%r333, %r333, %r238;
	ld.global.u32 	%r239, [%rd6+104];
	xor.b32  	%r332, %r332, %r239;
	ld.global.u32 	%r240, [%rd6+108];
	xor.b32  	%r331, %r331, %r240;
	ld.global.u32 	%r241, [%rd6+112];
	xor.b32  	%r330, %r330, %r241;
	ld.global.u32 	%r242, [%rd6+116];
	xor.b32  	%r329, %r329, %r242;
$L__BB0_18:
	and.b32  	%r244, %r199, 64;
	setp.eq.s32 	%p10, %r244, 0;
	@%p10 bra 	$L__BB0_20;
	ld.global.u32 	%r245, [%rd6+120];
	xor.b32  	%r333, %r333, %r245;
	ld.global.u32 	%r246, [%rd6+124];
	xor.b32  	%r332, %r332, %r246;
	ld.global.u32 	%r247, [%rd6+128];
	xor.b32  	%r331, %r331, %r247;
	ld.global.u32 	%r248, [%rd6+132];
	xor.b32  	%r330, %r330, %r248;
	ld.global.u32 	%r249, [%rd6+136];
	xor.b32  	%r329, %r329, %r249;
$L__BB0_20:
	and.b32  	%r251, %r199, 128;
	setp.eq.s32 	%p11, %r251, 0;
	@%p11 bra 	$L__BB0_22;
	ld.global.u32 	%r252, [%rd6+140];
	xor.b32  	%r333, %r333, %r252;
	ld.global.u32 	%r253, [%rd6+144];
	xor.b32  	%r332, %r332, %r253;
	ld.global.u32 	%r254, [%rd6+148];
	xor.b32  	%r331, %r331, %r254;
	ld.global.u32 	%r255, [%rd6+152];
	xor.b32  	%r330, %r330, %r255;
	ld.global.u32 	%r256, [%rd6+156];
	xor.b32  	%r329, %r329, %r256;
$L__BB0_22:
	and.b32  	%r258, %r199, 256;
	setp.eq.s32 	%p12, %r258, 0;
	@%p12 bra 	$L__BB0_24;
	ld.global.u32 	%r259, [%rd6+160];
	xor.b32  	%r333, %r333, %r259;
	ld.global.u32 	%r260, [%rd6+164];
	xor.b32  	%r332, %r332, %r260;
	ld.global.u32 	%r261, [%rd6+168];
	xor.b32  	%r331, %r331, %r261;
	ld.global.u32 	%r262, [%rd6+172];
	xor.b32  	%r330, %r330, %r262;
	ld.global.u32 	%r263, [%rd6+176];
	xor.b32  	%r329, %r329, %r263;
$L__BB0_24:
	and.b32  	%r265, %r199, 512;
	setp.eq.s32 	%p13, %r265, 0;
	@%p13 bra 	$L__BB0_26;
	ld.global.u32 	%r266, [%rd6+180];
	xor.b32  	%r333, %r333, %r266;
	ld.global.u32 	%r267, [%rd6+184];
	xor.b32  	%r332, %r332, %r267;
	ld.global.u32 	%r268, [%rd6+188];
	xor.b32  	%r331, %r331, %r268;
	ld.global.u32 	%r269, [%rd6+192];
	xor.b32  	%r330, %r330, %r269;
	ld.global.u32 	%r270, [%rd6+196];
	xor.b32  	%r329, %r329, %r270;
$L__BB0_26:
	and.b32  	%r272, %r199, 1024;
	setp.eq.s32 	%p14, %r272, 0;
	@%p14 bra 	$L__BB0_28;
	ld.global.u32 	%r273, [%rd6+200];
	xor.b32  	%r333, %r333, %r273;
	ld.global.u32 	%r274, [%rd6+204];
	xor.b32  	%r332, %r332, %r274;
	ld.global.u32 	%r275, [%rd6+208];
	xor.b32  	%r331, %r331, %r275;
	ld.global.u32 	%r276, [%rd6+212];
	xor.b32  	%r330, %r330, %r276;
	ld.global.u32 	%r277, [%rd6+216];
	xor.b32  	%r329, %r329, %r277;
$L__BB0_28:
	and.b32  	%r279, %r199, 2048;
	setp.eq.s32 	%p15, %r279, 0;
	@%p15 bra 	$L__BB0_30;
	ld.global.u32 	%r280, [%rd6+220];
	xor.b32  	%r333, %r333, %r280;
	ld.global.u32 	%r281, [%rd6+224];
	xor.b32  	%r332, %r332, %r281;
	ld.global.u32 	%r282, [%rd6+228];
	xor.b32  	%r331, %r331, %r282;
	ld.global.u32 	%r283, [%rd6+232];
	xor.b32  	%r330, %r330, %r283;
	ld.global.u32 	%r284, [%rd6+236];
	xor.b32  	%r329, %r329, %r284;
$L__BB0_30:
	and.b32  	%r286, %r199, 4096;
	setp.eq.s32 	%p16, %r286, 0;
	@%p16 bra 	$L__BB0_32;
	ld.global.u32 	%r287, [%rd6+240];
	xor.b32  	%r333, %r333, %r287;
	ld.global.u32 	%r288, [%rd6+244];
	xor.b32  	%r332, %r332, %r288;
	ld.global.u32 	%r289, [%rd6+248];
	xor.b32  	%r331, %r331, %r289;
	ld.global.u32 	%r290, [%rd6+252];
	xor.b32  	%r330, %r330, %r290;
	ld.global.u32 	%r291, [%rd6+256];
	xor.b32  	%r329, %r329, %r291;
$L__BB0_32:
	and.b32  	%r293, %r199, 8192;
	setp.eq.s32 	%p17, %r293, 0;
	@%p17 bra 	$L__BB0_34;
	ld.global.u32 	%r294, [%rd6+260];
	xor.b32  	%r333, %r333, %r294;
	ld.global.u32 	%r295, [%rd6+264];
	xor.b32  	%r332, %r332, %r295;
	ld.global.u32 	%r296, [%rd6+268];
	xor.b32  	%r331, %r331, %r296;
	ld.global.u32 	%r297, [%rd6+272];
	xor.b32  	%r330, %r330, %r297;
	ld.global.u32 	%r298, [%rd6+276];
	xor.b32  	%r329, %r329, %r298;
$L__BB0_34:
	and.b32  	%r300, %r199, 16384;
	setp.eq.s32 	%p18, %r300, 0;
	@%p18 bra 	$L__BB0_36;
	ld.global.u32 	%r301, [%rd6+280];
	xor.b32  	%r333, %r333, %r301;
	ld.global.u32 	%r302, [%rd6+284];
	xor.b32  	%r332, %r332, %r302;
	ld.global.u32 	%r303, [%rd6+288];
	xor.b32  	%r331, %r331, %r303;
	ld.global.u32 	%r304, [%rd6+292];
	xor.b32  	%r330, %r330, %r304;
	ld.global.u32 	%r305, [%rd6+296];
	xor.b32  	%r329, %r329, %r305;
$L__BB0_36:
	and.b32  	%r307, %r199, 32768;
	setp.eq.s32 	%p19, %r307, 0;
	@%p19 bra 	$L__BB0_38;
	ld.global.u32 	%r308, [%rd6+300];
	xor.b32  	%r333, %r333, %r308;
	ld.global.u32 	%r309, [%rd6+304];
	xor.b32  	%r332, %r332, %r309;
	ld.global.u32 	%r310, [%rd6+308];
	xor.b32  	%r331, %r331, %r310;
	ld.global.u32 	%r311, [%rd6+312];
	xor.b32  	%r330, %r330, %r311;
	ld.global.u32 	%r312, [%rd6+316];
	xor.b32  	%r329, %r329, %r312;
$L__BB0_38:
	add.s32 	%r328, %r328, 16;
	setp.ne.s32 	%p20, %r328, 32;
	@%p20 bra 	$L__BB0_6;
	mad.lo.s32 	%r313, %r322, -31, %r11;
	add.s32 	%r322, %r313, 1;
	setp.ne.s32 	%p21, %r322, 5;
	@%p21 bra 	$L__BB0_5;
	st.global.u32 	[%rd2+4], %r333;
	st.global.u32 	[%rd2+8], %r332;
	st.global.u32 	[%rd2+12], %r331;
	st.global.u32 	[%rd2+16], %r330;
	st.global.u32 	[%rd2+20], %r329;
	add.s32 	%r316, %r316, 1;
	setp.lt.u32 	%p22, %r316, %r2;
	@%p22 bra 	$L__BB0_4;
$L__BB0_41:
	shr.u64 	%rd7, %rd17, 2;
	add.s32 	%r315, %r315, 1;
	setp.gt.u64 	%p23, %rd17, 3;
	mov.u64 	%rd17, %rd7;
	@%p23 bra 	$L__BB0_2;
$L__BB0_42:
	mov.b32 	%r314, 0;
	st.global.v2.u32 	[%rd2+24], {%r314, %r314};
	st.global.u32 	[%rd2+32], %r314;
	mov.b64 	%rd16, 0;
	st.global.u64 	[%rd2+40], %rd16;
	ret;

}
	// .globl	_Z7randomsP17curandStateXORWOWPj
.visible .entry _Z7randomsP17curandStateXORWOWPj(
	.param .u64 .ptr .align 1 _Z7randomsP17curandStateXORWOWPj_param_0,
	.param .u64 .ptr .align 1 _Z7randomsP17curandStateXORWOWPj_param_1
)
{
	.local .align 16 .b8 	__local_depot1[16];
	.reg .b64 	%SP;
	.reg .b64 	%SPL;
	.reg .b32 	%r<87>;
	.reg .b64 	%rd<13>;

	mov.u64 	%SPL, __local_depot1;
	cvta.local.u64 	%SP, %SPL;
	ld.param.u64 	%rd1, [_Z7randomsP17curandStateXORWOWPj_param_0];
	ld.param.u64 	%rd2, [_Z7randomsP17curandStateXORWOWPj_param_1];
	cvta.to.global.u64 	%rd3, %rd2;
	cvta.to.global.u64 	%rd4, %rd1;
	mov.u32 	%r1, %ctaid.x;
	mov.u32 	%r2, %ntid.x;
	mov.u32 	%r3, %tid.x;
	mad.lo.s32 	%r4, %r1, %r2, %r3;
	mul.wide.u32 	%rd5, %r4, 48;
	add.s64 	%rd6, %rd4, %rd5;
	ld.global.v2.u32 	{%r5, %r6}, [%rd6];
	shr.u32 	%r7, %r6, 2;
	xor.b32  	%r8, %r7, %r6;
	ld.global.v2.u32 	{%r9, %r10}, [%rd6+8];
	ld.global.v2.u32 	{%r11, %r12}, [%rd6+16];
	st.global.v2.u32 	[%rd6+8], {%r10, %r11};
	shl.b32 	%r13, %r12, 4;
	shl.b32 	%r14, %r8, 1;
	xor.b32  	%r15, %r14, %r13;
	xor.b32  	%r16, %r15, %r8;
	xor.b32  	%r17, %r16, %r12;
	st.global.v2.u32 	[%rd6+16], {%r12, %r17};
	add.s32 	%r18, %r5, 362437;
	st.global.v2.u32 	[%rd6], {%r18, %r9};
	add.s32 	%r19, %r17, %r18;
	mul.hi.u32 	%r20, %r19, 1374389535;
	shr.u32 	%r21, %r20, 5;
	mul.lo.s32 	%r22, %r21, 100;
	sub.s32 	%r23, %r19, %r22;
	mul.wide.u32 	%rd7, %r4, 4;
	add.s64 	%rd8, %rd3, %rd7;
	st.global.u32 	[%rd8], %r23;
	add.u64 	%rd9, %SP, 0;
	add.u64 	%rd10, %SPL, 0;
	ld.global.v2.u32 	{%r24, %r25}, [%rd6];
	shr.u32 	%r26, %r25, 2;
	xor.b32  	%r27, %r26, %r25;
	ld.global.v2.u32 	{%r28, %r29}, [%rd6+8];
	ld.global.v2.u32 	{%r30, %r31}, [%rd6+16];
	st.global.v2.u32 	[%rd6+8], {%r29, %r30};
	shl.b32 	%r32, %r31, 4;
	shl.b32 	%r33, %r27, 1;
	xor.b32  	%r34, %r33, %r32;
	xor.b32  	%r35, %r34, %r27;
	xor.b32  	%r36, %r35, %r31;
	st.global.v2.u32 	[%rd6+16], {%r31, %r36};
	add.s32 	%r37, %r24, 362437;
	st.global.v2.u32 	[%rd6], {%r37, %r28};
	add.s32 	%r38, %r36, %r37;
	mul.hi.u32 	%r39, %r38, 1374389535;
	shr.u32 	%r40, %r39, 5;
	mul.lo.s32 	%r41, %r40, 100;
	sub.s32 	%r42, %r38, %r41;
	st.local.v4.u32 	[%rd10], {%r1, %r3, %r4, %r42};
	mov.u64 	%rd11, $str;
	cvta.global.u64 	%rd12, %rd11;
	{ // callseq 0, 0
	.param .b64 param0;
	st.param.b64 	[param0], %rd12;
	.param .b64 param1;
	st.param.b64 	[param1], %rd9;
	.param .b32 retval0;
	call.uni (retval0), 
	vprintf, 
	(
	param0, 
	param1
	);
	ld.param.b32 	%r43, [retval0];
	} // callseq 0
	ld.global.v2.u32 	{%r45, %r46}, [%rd6];
	shr.u32 	%r47, %r46, 2;
	xor.b32  	%r48, %r47, %r46;
	ld.global.v2.u32 	{%r49, %r50}, [%rd6+8];
	ld.global.v2.u32 	{%r51, %r52}, [%rd6+16];
	st.global.v2.u32 	[%rd6+8], {%r50, %r51};
	shl.b32 	%r53, %r52, 4;
	shl.b32 	%r54, %r48, 1;
	xor.b32  	%r55, %r54, %r53;
	xor.b32  	%r56, %r55, %r48;
	xor.b32  	%r57, %r56, %r52;
	st.global.v2.u32 	[%rd6+16], {%r52, %r57};
	add.s32 	%r58, %r45, 362437;
	st.global.v2.u32 	[%rd6], {%r58, %r49};
	add.s32 	%r59, %r57, %r58;
	mul.hi.u32 	%r60, %r59, 1374389535;
	shr.u32 	%r61, %r60, 5;
	mul.lo.s32 	%r62, %r61, 100;
	sub.s32 	%r63, %r59, %r62;
	st.local.v4.u32 	[%rd10], {%r1, %r3, %r4, %r63};
	{ // callseq 1, 0
	.param .b64 param0;
	st.param.b64 	[param0], %rd12;
	.param .b64 param1;
	st.param.b64 	[param1], %rd9;
	.param .b32 retval0;
	call.uni (retval0), 
	vprintf, 
	(
	param0, 
	param1
	);
	ld.param.b32 	%r64, [retval0];
	} // callseq 1
	ld.global.v2.u32 	{%r66, %r67}, [%rd6];
	shr.u32 	%r68, %r67, 2;
	xor.b32  	%r69, %r68, %r67;
	ld.global.v2.u32 	{%r70, %r71}, [%rd6+8];
	ld.global.v2.u32 	{%r72, %r73}, [%rd6+16];
	st.global.v2.u32 	[%rd6+8], {%r71, %r72};
	shl.b32 	%r74, %r73, 4;
	shl.b32 	%r75, %r69, 1;
	xor.b32  	%r76, %r75, %r74;
	xor.b32  	%r77, %r76, %r69;
	xor.b32  	%r78, %r77, %r73;
	st.global.v2.u32 	[%rd6+16], {%r73, %r78};
	add.s32 	%r79, %r66, 362437;
	st.global.v2.u32 	[%rd6], {%r79, %r70};
	add.s32 	%r80, %r78, %r79;
	mul.hi.u32 	%r81, %r80, 1374389535;
	shr.u32 	%r82, %r81, 5;
	mul.lo.s32 	%r83, %r82, 100;
	sub.s32 	%r84, %r80, %r83;
	st.local.v4.u32 	[%rd10], {%r1, %r3, %r4, %r84};
	{ // callseq 2, 0
	.param .b64 param0;
	st.param.b64 	[param0], %rd12;
	.param .b64 param1;
	st.param.b64 	[param1], %rd9;
	.param .b32 retval0;
	call.uni (retval0), 
	vprintf, 
	(
	param0, 
	param1
	);
	ld.param.b32 	%r85, [retval0];
	} // callseq 2
	ret;

}


// ===== COMPILED SASS (sm_100) =====

	.target	sm_100

	.elftype	@"ET_EXEC"


//--------------------- .note.nv.tkinfo           --------------------------
	.section	.note.nv.tkinfo,"",@"SHT_NOTE"
	.sectionflags	@"SHF_NOTE_NV_TKINFO"
	.tkinfo
        /*0018*/ 	.word	0x00000002
        /*0030*/ 	.string	""
        /*0030*/ 	.string	"ptxas"
        /*0030*/ 	.string	"Cuda compilation tools, release 13.0, V13.0.88"
        /*0030*/ 	.string	"Build cuda_13.0.r13.0/compiler.36424714_0"
        /*0030*/ 	.string	"-arch sm_100 -m 64 "



//--------------------- .note.nv.cuinfo           --------------------------
	.section	.note.nv.cuinfo,"",@"SHT_NOTE"
	.sectionflags	@"SHF_NOTE_NV_CUINFO"
        /*0018*/ 	.short	0x0002
        /*001a*/ 	.short	0x0064
        /*001c*/ 	.short	0x0082
	.zero		2


//--------------------- .nv.info                  --------------------------
	.section	.nv.info,"",@"SHT_CUDA_INFO"
	.align	4


	//----- nvinfo : EIATTR_REGCOUNT
	.align		4
        /*0000*/ 	.byte	0x04, 0x2f
        /*0002*/ 	.short	(.L_11 - .L_10)
	.align		4
.L_10:
        /*0004*/ 	.word	index@(_Z4initjP17curandStateXORWOW)
        /*0008*/ 	.word	0x0000001f


	//----- nvinfo : EIATTR_FRAME_SIZE
	.align		4
.L_11:
        /*000c*/ 	.byte	0x04, 0x11
        /*000e*/ 	.short	(.L_13 - .L_12)
	.align		4
.L_12:
        /*0010*/ 	.word	index@(_Z4initjP17curandStateXORWOW)
        /*0014*/ 	.word	0x00000000


	//----- nvinfo : EIATTR_REGCOUNT
	.align		4
.L_13:
        /*0018*/ 	.byte	0x04, 0x2f
        /*001a*/ 	.short	(.L_15 - .L_14)
	.align		4
.L_14:
        /*001c*/ 	.word	index@(_Z7randomsP17curandStateXORWOWPj)
        /*0020*/ 	.word	0x0000001c


	//----- nvinfo : EIATTR_FRAME_SIZE
	.align		4
.L_15:
        /*0024*/ 	.byte	0x04, 0x11
        /*0026*/ 	.short	(.L_17 - .L_16)
	.align		4
.L_16:
        /*0028*/ 	.word	index@(_Z7randomsP17curandStateXORWOWPj)
        /*002c*/ 	.word	0x00000010


	//----- nvinfo : EIATTR_MIN_STACK_SIZE
	.align		4
.L_17:
        /*0030*/ 	.byte	0x04, 0x12
        /*0032*/ 	.short	(.L_19 - .L_18)
	.align		4
.L_18:
        /*0034*/ 	.word	index@(_Z7randomsP17curandStateXORWOWPj)
        /*0038*/ 	.word	0x00000010


	//----- nvinfo : EIATTR_MIN_STACK_SIZE
	.align		4
.L_19:
        /*003c*/ 	.byte	0x04, 0x12
        /*003e*/ 	.short	(.L_21 - .L_20)
	.align		4
.L_20:
        /*0040*/ 	.word	index@(_Z4initjP17curandStateXORWOW)
        /*0044*/ 	.word	0x00000000
.L_21:


//--------------------- .nv.compat                --------------------------
	.section	.nv.compat,"",@"SHT_CUDA_COMPAT_INFO"
	.align	4
        /*0000*/ 	.byte	0x02, 0x09, 0x00, 0x00, 0x02, 0x02, 0x01, 0x00, 0x02, 0x05, 0x05, 0x00, 0x03, 0x07, 0x01, 0x01
        /*0010*/ 	.byte	0x02, 0x03, 0x00, 0x00, 0x02, 0x06, 0x01, 0x00, 0x04, 0x0b, 0x08, 0x00, 0x09, 0x00, 0x00, 0x00
        /*0020*/ 	.byte	0x00, 0x00, 0x00, 0x00


//--------------------- .nv.info._Z7randomsP17curandStateXORWOWPj --------------------------
	.section	.nv.info._Z7randomsP17curandStateXORWOWPj,"",@"SHT_CUDA_INFO"
	.sectionflags	@""
	.align	4


	//----- nvinfo : EIATTR_CUDA_API_VERSION
	.align		4
        /*0000*/ 	.byte	0x04, 0x37
        /*0002*/ 	.short	(.L_23 - .L_22)
.L_22:
        /*0004*/ 	.word	0x00000082


	//----- nvinfo : EIATTR_KPARAM_INFO
	.align		4
.L_23:
        /*0008*/ 	.byte	0x04, 0x17
        /*000a*/ 	.short	(.L_25 - .L_24)
.L_24:
        /*000c*/ 	.word	0x00000000
        /*0010*/ 	.short	0x0001
        /*0012*/ 	.short	0x0008
        /*0014*/ 	.byte	0x00, 0xf5, 0x21, 0x00


	//----- nvinfo : EIATTR_KPARAM_INFO
	.align		4
.L_25:
        /*0018*/ 	.byte	0x04, 0x17
        /*001a*/ 	.short	(.L_27 - .L_26)
.L_26:
        /*001c*/ 	.word	0x00000000
        /*0020*/ 	.short	0x0000
        /*0022*/ 	.short	0x0000
        /*0024*/ 	.byte	0x00, 0xf5, 0x21, 0x00


	//----- nvinfo : EIATTR_SPARSE_MMA_MASK
	.align		4
.L_27:
        /*0028*/ 	.byte	0x03, 0x50
        /*002a*/ 	.short	0x0000


	//----- nvinfo : EIATTR_MAXREG_COUNT
	.align		4
        /*002c*/ 	.byte	0x03, 0x1b
        /*002e*/ 	.short	0x00ff


	//----- nvinfo : EIATTR_EXTERNS
	.align		4
        /*0030*/ 	.byte	0x04, 0x0f
        /*0032*/ 	.short	(.L_29 - .L_28)


	//   ....[0]....
	.align		4
.L_28:
        /*0034*/ 	.word	index@(vprintf)


	//----- nvinfo : EIATTR_MERCURY_ISA_VERSION
	.align		4
.L_29:
        /*0038*/ 	.byte	0x03, 0x5f
        /*003a*/ 	.short	0x0101


	//----- nvinfo : EIATTR_VRC_CTA_INIT_COUNT
	.align		4
        /*003c*/ 	.byte	0x02, 0x4a
	.zero		1
	.zero		1


	//----- nvinfo : EIATTR_SYSCALL_OFFSETS
	.align		4
        /*0040*/ 	.byte	0x04, 0x46
        /*0042*/ 	.short	(.L_31 - .L_30)


	//   ....[0]....
.L_30:
        /*0044*/ 	.word	0x00000430


	//   ....[1]....
        /*0048*/ 	.word	0x00000610


	//   ....[2]....
        /*004c*/ 	.word	0x000007f0


	//----- nvinfo : EIATTR_EXIT_INSTR_OFFSETS
	.align		4
.L_31:
        /*0050*/ 	.byte	0x04, 0x1c
        /*0052*/ 	.short	(.L_33 - .L_32)


	//   ....[0]....
.L_32:
        /*0054*/ 	.word	0x00000800


	//----- nvinfo : EIATTR_CBANK_PARAM_SIZE
	.align		4
.L_33:
        /*0058*/ 	.byte	0x03, 0x19
        /*005a*/ 	.short	0x0010


	//----- nvinfo : EIATTR_PARAM_CBANK
	.align		4
        /*005c*/ 	.byte	0x04, 0x0a
        /*005e*/ 	.short	(.L_35 - .L_34)
	.align		4
.L_34:
        /*0060*/ 	.word	index@(.nv.constant0._Z7randomsP17curandStateXORWOWPj)
        /*0064*/ 	.short	0x0380
        /*0066*/ 	.short	0x0010


	//----- nvinfo : EIATTR_SW_WAR
	.align		4
.L_35:
        /*0068*/ 	.byte	0x04, 0x36
        /*006a*/ 	.short	(.L_37 - .L_36)
.L_36:
        /*006c*/ 	.word	0x00000008
.L_37:


//--------------------- .nv.info._Z4initjP17curandStateXORWOW --------------------------
	.section	.nv.info._Z4initjP17curandStateXORWOW,"",@"SHT_CUDA_INFO"
	.sectionflags	@""
	.align	4


	//----- nvinfo : EIATTR_CUDA_API_VERSION
	.align		4
        /*0000*/ 	.byte	0x04, 0x37
        /*0002*/ 	.short	(.L_39 - .L_38)
.L_38:
        /*0004*/ 	.word	0x00000082


	//----- nvinfo : EIATTR_KPARAM_INFO
	.align		4
.L_39:
        /*0008*/ 	.byte	0x04, 0x17
        /*000a*/ 	.short	(.L_41 - .L_40)
.L_40:
        /*000c*/ 	.word	0x00000000
        /*0010*/ 	.short	0x0001
        /*0012*/ 	.short	0x0008
        /*0014*/ 	.byte	0x00, 0xf5, 0x21, 0x00


	//----- nvinfo : EIATTR_KPARAM_INFO
	.align		4
.L_41:
        /*0018*/ 	.byte	0x04, 0x17
        /*001a*/ 	.short	(.L_43 - .L_42)
.L_42:
        /*001c*/ 	.word	0x00000000
        /*0020*/ 	.short	0x0000
        /*0022*/ 	.short	0x0000
        /*0024*/ 	.byte	0x00, 0xf0, 0x11, 0x00


	//----- nvinfo : EIATTR_SPARSE_MMA_MASK
	.align		4
.L_43:
        /*0028*/ 	.byte	0x03, 0x50
        /*002a*/ 	.short	0x0000


	//----- nvinfo : EIATTR_MAXREG_COUNT
	.align		4
        /*002c*/ 	.byte	0x03, 0x1b
        /*002e*/ 	.short	0x00ff


	//----- nvinfo : EIATTR_MERCURY_ISA_VERSION
	.align		4
        /*0030*/ 	.byte	0x03, 0x5f
        /*0032*/ 	.short	0x0101


	//----- nvinfo : EIATTR_VRC_CTA_INIT_COUNT
	.align		4
        /*0034*/ 	.byte	0x02, 0x4a
	.zero		1
	.zero		1


	//----- nvinfo : EIATTR_EXIT_INSTR_OFFSETS
	.align		4
        /*0038*/ 	.byte	0x04, 0x1c
        /*003a*/ 	.short	(.L_45 - .L_44)


	//   ....[0]....
.L_44:
        /*003c*/ 	.word	0x00000ea0


	//----- nvinfo : EIATTR_CRS_STACK_SIZE
	.align		4
.L_45:
        /*0040*/ 	.byte	0x04, 0x1e
        /*0042*/ 	.short	(.L_47 - .L_46)
.L_46:
        /*0044*/ 	.word	0x00000000


	//----- nvinfo : EIATTR_CBANK_PARAM_SIZE
	.align		4
.L_47:
        /*0048*/ 	.byte	0x03, 0x19
        /*004a*/ 	.short	0x0010


	//----- nvinfo : EIATTR_PARAM_CBANK
	.align		4
        /*004c*/ 	.byte	0x04, 0x0a
        /*004e*/ 	.short	(.L_49 - .L_48)
	.align		4
.L_48:
        /*0050*/ 	.word	index@(.nv.constant0._Z4initjP17curandStateXORWOW)
        /*0054*/ 	.short	0x0380
        /*0056*/ 	.short	0x0010


	//----- nvinfo : EIATTR_SW_WAR
	.align		4
.L_49:
        /*0058*/ 	.byte	0x04, 0x36
        /*005a*/ 	.short	(.L_51 - .L_50)
.L_50:
        /*005c*/ 	.word	0x00000008
.L_51:


//--------------------- .nv.callgraph             --------------------------
	.section	.nv.callgraph,"",@"SHT_CUDA_CALLGRAPH"
	.align	4
	.sectionentsize	8
	.align		4
        /*0000*/ 	.word	0x00000000
	.align		4
        /*0004*/ 	.word	0xffffffff
	.align		4
        /*0008*/ 	.word	index@(_Z7randomsP17curandStateXORWOWPj)
	.align		4
        /*000c*/ 	.word	index@(vprintf)
	.align		4
        /*0010*/ 	.word	0x00000000
	.align		4
        /*0014*/ 	.word	0xfffffffe
	.align		4
        /*0018*/ 	.word	0x00000000
	.align		4
        /*001c*/ 	.word	0xfffffffd
	.align		4
        /*0020*/ 	.word	0x00000000
	.align		4
        /*0024*/ 	.word	0xfffffffc


//--------------------- .nv.constant4             --------------------------
	.section	.nv.constant4,"a",@progbits
	.align	8
	.align		8
.nv.constant4:
        /*0000*/ 	.dword	vprintf
	.align		8
        /*0008*/ 	.dword	precalc_xorwow_matrix
	.align		8
        /*0010*/ 	.dword	precalc_xorwow_offset_matrix
	.align		8
        /*0018*/ 	.dword	mrg32k3aM1
	.align		8
        /*0020*/ 	.dword	mrg32k3aM2
	.align		8
        /*0028*/ 	.dword	mrg32k3aM1SubSeq
	.align		8
        /*0030*/ 	.dword	mrg32k3aM2SubSeq
	.align		8
        /*0038*/ 	.dword	mrg32k3aM1Seq
	.align		8
        /*0040*/ 	.dword	mrg32k3aM2Seq
	.align		8
        /*0048*/ 	.dword	$str


//--------------------- .nv.constant3             --------------------------
	.section	.nv.constant3,"a",@progbits
	.align	8
.nv.constant3:
	.type		__cr_lgamma_table,@object
	.size		__cr_lgamma_table,(.L_8 - __cr_lgamma_table)
__cr_lgamma_table:
        /*0000*/ 	.byte	0x00, 0x00, 0x00, 0x00, 0x00, 0x00, 0x00, 0x00, 0x00, 0x00, 0x00, 0x00, 0x00, 0x00, 0x00, 0x00
        /*0010*/ 	.byte	0xef, 0x39, 0xfa, 0xfe, 0x42, 0x2e, 0xe6, 0x3f, 0x02, 0x20, 0x2a, 0xfa, 0x0b, 0xab, 0xfc, 0x3f
        /*0020*/ 	.byte	0xf9, 0x2c, 0x92, 0x7c, 0xa7, 0x6c, 0x09, 0x40, 0xc9, 0x79, 0x44, 0x3c, 0x64, 0x26, 0x13, 0x40
        /*0030*/ 	.byte	0xca, 0x01, 0xcf, 0x3a, 0x27, 0x51, 0x1a, 0x40, 0x30, 0xcc, 0x2d, 0xf3, 0xe1, 0x0c, 0x21, 0x40
        /*0040*/ 	.byte	0x0d, 0xb7, 0xfc, 0x82, 0x8e, 0x35, 0x25, 0x40
.L_8:


//--------------------- .text._Z7randomsP17curandStateXORWOWPj --------------------------
	.section	.text._Z7randomsP17curandStateXORWOWPj,"ax",@progbits
	.align	128
        .global         _Z7randomsP17curandStateXORWOWPj
        .type           _Z7randomsP17curandStateXORWOWPj,@function
        .size           _Z7randomsP17curandStateXORWOWPj,(.L_x_13 - _Z7randomsP17curandStateXORWOWPj)
        .other          _Z7randomsP17curandStateXORWOWPj,@"STO_CUDA_ENTRY STV_DEFAULT"
_Z7randomsP17curandStateXORWOWPj:
.text._Z7randomsP17curandStateXORWOWPj:
[----:B------:R-:W0:Y:S01]  /*0000*/  LDC R1, c[0x0][0x37c] ;  /* 0x0000df00ff017b82 */ /* 0x000e220000000800 */
[----:B------:R-:W1:Y:S07]  /*0010*/  S2R R16, SR_CTAID.X ;  /* 0x0000000000107919 */ /* 0x000e6e0000002500 */
[----:B------:R-:W2:Y:S01]  /*0020*/  LDC.64 R22, c[0x0][0x380] ;  /* 0x0000e000ff167b82 */ /* 0x000ea20000000a00 */
[----:B------:R-:W3:Y:S01]  /*0030*/  LDCU UR5, c[0x0][0x2fc] ;  /* 0x00005f80ff0577ac */ /* 0x000ee20008000800 */
[----:B0-----:R-:W-:Y:S01]  /*0040*/  VIADD R1, R1, 0xfffffff0 ;  /* 0xfffffff001017836 */ /* 0x001fe20000000000 */
[----:B------:R-:W1:Y:S01]  /*0050*/  S2R R17, SR_TID.X ;  /* 0x0000000000117919 */ /* 0x000e620000002100 */
[----:B------:R-:W1:Y:S01]  /*0060*/  LDCU UR4, c[0x0][0x360] ;  /* 0x00006c00ff0477ac */ /* 0x000e620008000800 */
[----:B------:R-:W0:Y:S01]  /*0070*/  LDCU.64 UR36, c[0x0][0x358] ;  /* 0x00006b00ff2477ac */ /* 0x000e220008000a00 */
[----:B------:R-:W4:Y:S01]  /*0080*/  LDCU.64 UR6, c[0x4][0x48] ;  /* 0x01000900ff0677ac */ /* 0x000f220008000a00 */
[----:B-1----:R-:W-:-:S04]  /*0090*/  IMAD R18, R16, UR4, R17 ;  /* 0x0000000410127c24 */ /* 0x002fc8000f8e0211 */
[----:B--2---:R-:W-:-:S05]  /*00a0*/  IMAD.WIDE.U32 R22, R18, 0x30, R22 ;  /* 0x0000003012167825 */ /* 0x004fca00078e0016 */
[----:B0-----:R-:W2:Y:S04]  /*00b0*/  LDG.E.64 R6, desc[UR36][R22.64] ;  /* 0x0000002416067981 */ /* 0x001ea8000c1e1b00 */
[----:B------:R-:W5:Y:S04]  /*00c0*/  LDG.E.64 R2, desc[UR36][R22.64+0x10] ;  /* 0x0000102416027981 */ /* 0x000f68000c1e1b00 */
[----:B------:R-:W3:Y:S01]  /*00d0*/  LDG.E.64 R4, desc[UR36][R22.64+0x8] ;  /* 0x0000082416047981 */ /* 0x000ee2000c1e1b00 */
[----:B--2---:R-:W-:Y:S01]  /*00e0*/  SHF.R.U32.HI R0, RZ, 0x2, R7 ;  /* 0x00000002ff007819 */ /* 0x004fe20000011607 */
[----:B------:R-:W-:-:S03]  /*00f0*/  VIADD R6, R6, 0x587c5 ;  /* 0x000587c506067836 */ /* 0x000fc60000000000 */
[----:B------:R-:W-:Y:S01]  /*0100*/  LOP3.LUT R0, R0, R7, RZ, 0x3c, !PT ;  /* 0x0000000700007212 */ /* 0x000fe200078e3cff */
[----:B-----5:R-:W-:Y:S01]  /*0110*/  IMAD.SHL.U32 R7, R3, 0x10, RZ ;  /* 0x0000001003077824 */ /* 0x020fe200078e00ff */
[----:B------:R-:W-:Y:S01]  /*0120*/  MOV R15, R2 ;  /* 0x00000002000f7202 */ /* 0x000fe20000000f00 */
[----:B------:R-:W-:Y:S01]  /*0130*/  IMAD.MOV.U32 R20, RZ, RZ, R3 ;  /* 0x000000ffff147224 */ /* 0x000fe200078e0003 */
[----:B------:R-:W-:Y:S01]  /*0140*/  SHF.L.U32 R8, R0, 0x1, RZ ;  /* 0x0000000100087819 */ /* 0x000fe200000006ff */
[----:B---3--:R-:W-:-:S03]  /*0150*/  IMAD.MOV.U32 R14, RZ, RZ, R5 ;  /* 0x000000ffff0e7224 */ /* 0x008fc600078e0005 */
[----:B------:R-:W-:Y:S02]  /*0160*/  LOP3.LUT R0, R0, R8, R7, 0x96, !PT ;  /* 0x0000000800007212 */ /* 0x000fe400078e9607 */
[----:B------:R-:W0:Y:S01]  /*0170*/  LDC.64 R8, c[0x0][0x388] ;  /* 0x0000e200ff087b82 */ /* 0x000e220000000a00 */
[----:B------:R-:W-:Y:S01]  /*0180*/  STG.E.64 desc[UR36][R22.64+0x8], R14 ;  /* 0x0000080e16007986 */ /* 0x000fe2000c101b24 */
[----:B------:R-:W-:-:S05]  /*0190*/  LOP3.LUT R21, R0, R3, RZ, 0x3c, !PT ;  /* 0x0000000300157212 */ /* 0x000fca00078e3cff */
[----:B------:R-:W-:Y:S01]  /*01a0*/  IMAD.IADD R0, R21, 0x1, R6 ;  /* 0x0000000115007824 */ /* 0x000fe200078e0206 */
[----:B------:R-:W-:Y:S03]  /*01b0*/  STG.E.64 desc[UR36][R22.64+0x10], R20 ;  /* 0x0000101416007986 */ /* 0x000fe6000c101b24 */
[----:B------:R-:W-:-:S05]  /*01c0*/  IMAD.HI.U32 R7, R0, 0x51eb851f, RZ ;  /* 0x51eb851f00077827 */ /* 0x000fca00078e00ff */
[----:B------:R-:W-:-:S05]  /*01d0*/  SHF.R.U32.HI R7, RZ, 0x5, R7 ;  /* 0x00000005ff077819 */ /* 0x000fca0000011607 */
[----:B------:R-:W-:Y:S01]  /*01e0*/  IMAD R13, R7, -0x64, R0 ;  /* 0xffffff9c070d7824 */ /* 0x000fe200078e0200 */
[----:B------:R-:W-:Y:S01]  /*01f0*/  MOV R7, R4 ;  /* 0x0000000400077202 */ /* 0x000fe20000000f00 */
[----:B0-----:R-:W-:-:S04]  /*0200*/  IMAD.WIDE.U32 R10, R18, 0x4, R8 ;  /* 0x00000004120a7825 */ /* 0x001fc800078e0008 */
[----:B------:R-:W-:Y:S04]  /*0210*/  STG.E.64 desc[UR36][R22.64], R6 ;  /* 0x0000000616007986 */ /* 0x000fe8000c101b24 */
[----:B------:R0:W-:Y:S04]  /*0220*/  STG.E desc[UR36][R10.64], R13 ;  /* 0x0000000d0a007986 */ /* 0x0001e8000c101924 */
[----:B------:R-:W2:Y:S04]  /*0230*/  LDG.E.64 R8, desc[UR36][R22.64] ;  /* 0x0000002416087981 */ /* 0x000ea8000c1e1b00 */
[----:B------:R-:W3:Y:S04]  /*0240*/  LDG.E.64 R4, desc[UR36][R22.64+0x10] ;  /* 0x0000102416047981 */ /* 0x000ee8000c1e1b00 */
[----:B------:R-:W5:Y:S01]  /*0250*/  LDG.E.64 R2, desc[UR36][R22.64+0x8] ;  /* 0x0000082416027981 */ /* 0x000f62000c1e1b00 */
[----:B------:R-:W1:Y:S02]  /*0260*/  LDCU UR4, c[0x0][0x2f8] ;  /* 0x00005f00ff0477ac */ /* 0x000e640008000800 */
[----:B-1----:R-:W-:-:S04]  /*0270*/  IADD3 R24, P0, PT, R1, UR4, RZ ;  /* 0x0000000401187c10 */ /* 0x002fc8000ff1e0ff */
[----:B------:R-:W-:Y:S02]  /*0280*/  IADD3.X R25, PT, PT, RZ, UR5, RZ, P0, !PT ;  /* 0x00000005ff197c10 */ /* 0x000fe400087fe4ff */
[----:B--2---:R-:W-:Y:S02]  /*0290*/  SHF.R.U32.HI R0, RZ, 0x2, R9 ;  /* 0x00000002ff007819 */ /* 0x004fe40000011609 */
[----:B------:R-:W-:Y:S02]  /*02a0*/  IADD3 R8, PT, PT, R8, 0x587c5, RZ ;  /* 0x000587c508087810 */ /* 0x000fe40007ffe0ff */
[----:B------:R-:W-:Y:S01]  /*02b0*/  LOP3.LUT R0, R0, R9, RZ, 0x3c, !PT ;  /* 0x0000000900007212 */ /* 0x000fe200078e3cff */
[----:B---3--:R-:W-:Y:S01]  /*02c0*/  IMAD.SHL.U32 R9, R5, 0x10, RZ ;  /* 0x0000001005097824 */ /* 0x008fe200078e00ff */
[----:B0-----:R-:W-:Y:S01]  /*02d0*/  MOV R13, R4 ;  /* 0x00000004000d7202 */ /* 0x001fe20000000f00 */
[----:B------:R-:W-:Y:S02]  /*02e0*/  IMAD.MOV.U32 R14, RZ, RZ, R5 ;  /* 0x000000ffff0e7224 */ /* 0x000fe400078e0005 */
[----:B------:R-:W-:-:S02]  /*02f0*/  IMAD.SHL.U32 R12, R0, 0x2, RZ ;  /* 0x00000002000c7824 */ /* 0x000fc400078e00ff */
[----:B----4-:R-:W-:-:S03]  /*0300*/  IMAD.U32 R4, RZ, RZ, UR6 ;  /* 0x00000006ff047e24 */ /* 0x010fc6000f8e00ff */
[----:B------:R-:W-:Y:S01]  /*0310*/  LOP3.LUT R12, R0, R12, R9, 0x96, !PT ;  /* 0x0000000c000c7212 */ /* 0x000fe200078e9609 */
[----:B-----5:R-:W-:Y:S01]  /*0320*/  IMAD.MOV.U32 R9, RZ, RZ, R2 ;  /* 0x000000ffff097224 */ /* 0x020fe200078e0002 */
[----:B------:R-:W-:Y:S02]  /*0330*/  MOV R2, 0x0 ;  /* 0x0000000000027802 */ /* 0x000fe40000000f00 */
[----:B------:R-:W-:Y:S01]  /*0340*/  LOP3.LUT R15, R12, R5, RZ, 0x3c, !PT ;  /* 0x000000050c0f7212 */ /* 0x000fe200078e3cff */
[----:B------:R-:W-:Y:S01]  /*0350*/  IMAD.MOV.U32 R12, RZ, RZ, R3 ;  /* 0x000000ffff0c7224 */ /* 0x000fe200078e0003 */
[----:B------:R0:W-:Y:S01]  /*0360*/  STG.E.64 desc[UR36][R22.64], R8 ;  /* 0x0000000816007986 */ /* 0x0001e2000c101b24 */
[----:B------:R0:W1:Y:S01]  /*0370*/  LDC.64 R10, c[0x4][R2] ;  /* 0x01000000020a7b82 */ /* 0x0000620000000a00 */
[----:B------:R-:W-:Y:S02]  /*0380*/  IMAD.U32 R5, RZ, RZ, UR7 ;  /* 0x00000007ff057e24 */ /* 0x000fe4000f8e00ff */
[----:B------:R-:W-:Y:S01]  /*0390*/  IMAD.IADD R0, R15, 0x1, R8 ;  /* 0x000000010f007824 */ /* 0x000fe200078e0208 */
[----:B------:R0:W-:Y:S03]  /*03a0*/  STG.E.64 desc[UR36][R22.64+0x10], R14 ;  /* 0x0000100e16007986 */ /* 0x0001e6000c101b24 */
[----:B------:R-:W-:Y:S01]  /*03b0*/  IMAD.HI.U32 R6, R0, 0x51eb851f, RZ ;  /* 0x51eb851f00067827 */ /* 0x000fe200078e00ff */
[----:B------:R0:W-:Y:S04]  /*03c0*/  STG.E.64 desc[UR36][R22.64+0x8], R12 ;  /* 0x0000080c16007986 */ /* 0x0001e8000c101b24 */
[----:B------:R-:W-:-:S02]  /*03d0*/  SHF.R.U32.HI R7, RZ, 0x5, R6 ;  /* 0x00000005ff077819 */ /* 0x000fc40000011606 */
[----:B------:R-:W-:-:S03]  /*03e0*/  MOV R6, R24 ;  /* 0x0000001800067202 */ /* 0x000fc60000000f00 */
[----:B------:R-:W-:Y:S02]  /*03f0*/  IMAD R19, R7, -0x64, R0 ;  /* 0xffffff9c07137824 */ /* 0x000fe400078e0200 */
[----:B------:R-:W-:-:S03]  /*0400*/  IMAD.MOV.U32 R7, RZ, RZ, R25 ;  /* 0x000000ffff077224 */ /* 0x000fc600078e0019 */
[----:B------:R0:W-:Y:S04]  /*0410*/  STL.128 [R1], R16 ;  /* 0x0000001001007387 */ /* 0x0001e80000100c00 */
[----:B------:R-:W-:-:S07]  /*0420*/  LEPC R20, `(.L_x_0) ;  /* 0x000000001014794e */ /* 0x000fce0000000000 */
[----:B01----:R-:W-:Y:S05]  /*0430*/  CALL.ABS.NOINC R10 ;  /* 0x000000000a007343 */ /* 0x003fea0003c00000 */
.L_x_0:
[----:B------:R-:W2:Y:S04]  /*0440*/  LDG.E.64 R8, desc[UR36][R22.64] ;  /* 0x0000002416087981 */ /* 0x000ea8000c1e1b00 */
[----:B------:R-:W3:Y:S04]  /*0450*/  LDG.E.64 R6, desc[UR36][R22.64+0x10] ;  /* 0x0000102416067981 */ /* 0x000ee8000c1e1b00 */
[----:B------:R-:W4:Y:S01]  /*0460*/  LDG.E.64 R4, desc[UR36][R22.64+0x8] ;  /* 0x0000082416047981 */ /* 0x000f22000c1e1b00 */
[----:B------:R0:W1:Y:S01]  /*0470*/  LDC.64 R12, c[0x4][R2] ;  /* 0x01000000020c7b82 */ /* 0x0000620000000a00 */
[----:B------:R-:W5:Y:S01]  /*0480*/  LDCU.64 UR4, c[0x4][0x48] ;  /* 0x01000900ff0477ac */ /* 0x000f620008000a00 */
[----:B--2---:R-:W-:Y:S01]  /*0490*/  SHF.R.U32.HI R0, RZ, 0x2, R9 ;  /* 0x00000002ff007819 */ /* 0x004fe20000011609 */
[----:B------:R-:W-:-:S03]  /*04a0*/  VIADD R8, R8, 0x587c5 ;  /* 0x000587c508087836 */ /* 0x000fc60000000000 */
[----:B------:R-:W-:Y:S01]  /*04b0*/  LOP3.LUT R0, R0, R9, RZ, 0x3c, !PT ;  /* 0x0000000900007212 */ /* 0x000fe200078e3cff */
[----:B---3--:R-:W-:Y:S01]  /*04c0*/  IMAD.SHL.U32 R3, R7, 0x10, RZ ;  /* 0x0000001007037824 */ /* 0x008fe200078e00ff */
[----:B------:R-:W-:Y:S01]  /*04d0*/  MOV R10, R7 ;  /* 0x00000007000a7202 */ /* 0x000fe20000000f00 */
[----:B------:R-:W-:Y:S01]  /*04e0*/  IMAD.MOV.U32 R15, RZ, RZ, R6 ;  /* 0x000000ffff0f7224 */ /* 0x000fe200078e0006 */
[C---:B------:R-:W-:Y:S01]  /*04f0*/  SHF.L.U32 R9, R0.reuse, 0x1, RZ ;  /* 0x0000000100097819 */ /* 0x040fe200000006ff */
[----:B----4-:R-:W-:Y:S01]  /*0500*/  IMAD.MOV.U32 R14, RZ, RZ, R5 ;  /* 0x000000ffff0e7224 */ /* 0x010fe200078e0005 */
[----:B------:R-:W-:Y:S01]  /*0510*/  MOV R6, R24 ;  /* 0x0000001800067202 */ /* 0x000fe20000000f00 */
[----:B-----5:R-:W-:Y:S01]  /*0520*/  IMAD.U32 R5, RZ, RZ, UR5 ;  /* 0x00000005ff057e24 */ /* 0x020fe2000f8e00ff */
[----:B------:R-:W-:Y:S02]  /*0530*/  LOP3.LUT R0, R0, R9, R3, 0x96, !PT ;  /* 0x0000000900007212 */ /* 0x000fe400078e9603 */
[----:B------:R-:W-:Y:S01]  /*0540*/  MOV R9, R4 ;  /* 0x0000000400097202 */ /* 0x000fe20000000f00 */
[----:B------:R0:W-:Y:S01]  /*0550*/  STG.E.64 desc[UR36][R22.64+0x8], R14 ;  /* 0x0000080e16007986 */ /* 0x0001e2000c101b24 */
[----:B------:R-:W-:Y:S01]  /*0560*/  LOP3.LUT R11, R0, R7, RZ, 0x3c, !PT ;  /* 0x00000007000b7212 */ /* 0x000fe200078e3cff */
[----:B------:R-:W-:-:S02]  /*0570*/  IMAD.U32 R4, RZ, RZ, UR4 ;  /* 0x00000004ff047e24 */ /* 0x000fc4000f8e00ff */
[----:B------:R0:W-:Y:S01]  /*0580*/  STG.E.64 desc[UR36][R22.64], R8 ;  /* 0x0000000816007986 */ /* 0x0001e2000c101b24 */
[----:B------:R-:W-:Y:S02]  /*0590*/  IMAD.MOV.U32 R7, RZ, RZ, R25 ;  /* 0x000000ffff077224 */ /* 0x000fe400078e0019 */
[----:B------:R-:W-:Y:S01]  /*05a0*/  IMAD.IADD R0, R11, 0x1, R8 ;  /* 0x000000010b007824 */ /* 0x000fe200078e0208 */
[----:B------:R0:W-:Y:S03]  /*05b0*/  STG.E.64 desc[UR36][R22.64+0x10], R10 ;  /* 0x0000100a16007986 */ /* 0x0001e6000c101b24 */
[----:B------:R-:W-:-:S05]  /*05c0*/  IMAD.HI.U32 R3, R0, 0x51eb851f, RZ ;  /* 0x51eb851f00037827 */ /* 0x000fca00078e00ff */
[----:B------:R-:W-:-:S05]  /*05d0*/  SHF.R.U32.HI R3, RZ, 0x5, R3 ;  /* 0x00000005ff037819 */ /* 0x000fca0000011603 */
[----:B------:R-:W-:-:S05]  /*05e0*/  IMAD R19, R3, -0x64, R0 ;  /* 0xffffff9c03137824 */ /* 0x000fca00078e0200 */
[----:B-1----:R0:W-:Y:S02]  /*05f0*/  STL.128 [R1], R16 ;  /* 0x0000001001007387 */ /* 0x0021e40000100c00 */
[----:B------:R-:W-:-:S07]  /*0600*/  LEPC R20, `(.L_x_1) ;  /* 0x000000001014794e */ /* 0x000fce0000000000 */
[----:B0-----:R-:W-:Y:S05]  /*0610*/  CALL.ABS.NOINC R12 ;  /* 0x000000000c007343 */ /* 0x001fea0003c00000 */
.L_x_1:
[----:B------:R-:W2:Y:S01]  /*0620*/  LDG.E.64 R8, desc[UR36][R22.64] ;  /* 0x0000002416087981 */ /* 0x000ea2000c1e1b00 */
[----:B------:R-:W0:Y:S03]  /*0630*/  LDCU.64 UR4, c[0x4][0x48] ;  /* 0x01000900ff0477ac */ /* 0x000e260008000a00 */
[----:B------:R-:W3:Y:S04]  /*0640*/  LDG.E.64 R6, desc[UR36][R22.64+0x10] ;  /* 0x0000102416067981 */ /* 0x000ee8000c1e1b00 */
[----:B------:R-:W4:Y:S01]  /*0650*/  LDG.E.64 R4, desc[UR36][R22.64+0x8] ;  /* 0x0000082416047981 */ /* 0x000f22000c1e1b00 */
        /* <DEDUP_REMOVED lines=8> */
[----:B0-----:R-:W-:Y:S01]  /*06e0*/  MOV R5, UR5 ;  /* 0x0000000500057c02 */ /* 0x001fe20008000f00 */
[----:B------:R-:W-:Y:S01]  /*06f0*/  IMAD.MOV.U32 R6, RZ, RZ, R24 ;  /* 0x000000ffff067224 */ /* 0x000fe200078e0018 */
[----:B------:R-:W-:Y:S02]  /*0700*/  LOP3.LUT R0, R0, R9, R3, 0x96, !PT ;  /* 0x0000000900007212 */ /* 0x000fe400078e9603 */
[----:B------:R-:W-:Y:S01]  /*0710*/  MOV R9, R4 ;  /* 0x0000000400097202 */ /* 0x000fe20000000f00 */
[----:B------:R0:W-:Y:S01]  /*0720*/  STG.E.64 desc[UR36][R22.64+0x8], R12 ;  /* 0x0000080c16007986 */ /* 0x0001e2000c101b24 */
[----:B------:R-:W-:Y:S01]  /*0730*/  LOP3.LUT R11, R0, R7, RZ, 0x3c, !PT ;  /* 0x00000007000b7212 */ /* 0x000fe200078e3cff */
[----:B------:R-:W-:Y:S01]  /*0740*/  IMAD.U32 R4, RZ, RZ, UR4 ;  /* 0x00000004ff047e24 */ /* 0x000fe2000f8e00ff */
[----:B------:R-:W-:Y:S01]  /*0750*/  MOV R7, R25 ;  /* 0x0000001900077202 */ /* 0x000fe20000000f00 */
[----:B------:R0:W-:Y:S01]  /*0760*/  STG.E.64 desc[UR36][R22.64], R8 ;  /* 0x0000000816007986 */ /* 0x0001e2000c101b24 */
[----:B------:R-:W-:-:S03]  /*0770*/  IADD3 R0, PT, PT, R11, R8, RZ ;  /* 0x000000080b007210 */ /* 0x000fc60007ffe0ff */
[----:B------:R0:W-:Y:S02]  /*0780*/  STG.E.64 desc[UR36][R22.64+0x10], R10 ;  /* 0x0000100a16007986 */ /* 0x0001e4000c101b24 */
[----:B------:R-:W-:-:S05]  /*0790*/  IMAD.HI.U32 R3, R0, 0x51eb851f, RZ ;  /* 0x51eb851f00037827 */ /* 0x000fca00078e00ff */
[----:B------:R-:W-:-:S05]  /*07a0*/  SHF.R.U32.HI R3, RZ, 0x5, R3 ;  /* 0x00000005ff037819 */ /* 0x000fca0000011603 */
[----:B------:R-:W-:Y:S02]  /*07b0*/  IMAD R19, R3, -0x64, R0 ;  /* 0xffffff9c03137824 */ /* 0x000fe400078e0200 */
[----:B------:R-:W1:Y:S03]  /*07c0*/  LDC.64 R2, c[0x4][R2] ;  /* 0x0100000002027b82 */ /* 0x000e660000000a00 */
[----:B------:R0:W-:Y:S02]  /*07d0*/  STL.128 [R1], R16 ;  /* 0x0000001001007387 */ /* 0x0001e40000100c00 */
[----:B------:R-:W-:-:S07]  /*07e0*/  LEPC R20, `(.L_x_2) ;  /* 0x000000001014794e */ /* 0x000fce0000000000 */
[----:B01----:R-:W-:Y:S05]  /*07f0*/  CALL.ABS.NOINC R2 ;  /* 0x0000000002007343 */ /* 0x003fea0003c00000 */
.L_x_2:
[----:B------:R-:W-:Y:S05]  /*0800*/  EXIT ;  /* 0x000000000000794d */ /* 0x000fea0003800000 */
.L_x_3:
[----:B------:R-:W-:-:S00]  /*0810*/  BRA `(.L_x_3) ;  /* 0xfffffffc00fc7947 */ /* 0x000fc0000383ffff */
[----:B------:R-:W-:-:S00]  /*0820*/  NOP ;  /* 0x0000000000007918 */ /* 0x000fc00000000000 */
        /* <DEDUP_REMOVED lines=13> */
.L_x_13:


//--------------------- .text._Z4initjP17curandStateXORWOW --------------------------
	.section	.text._Z4initjP17curandStateXORWOW,"ax",@progbits
	.align	128
        .global         _Z4initjP17curandStateXORWOW
        .type           _Z4initjP17curandStateXORWOW,@function
        .size           _Z4initjP17curandStateXORWOW,(.L_x_14 - _Z4initjP17curandStateXORWOW)
        .other          _Z4initjP17curandStateXORWOW,@"STO_CUDA_ENTRY STV_DEFAULT"
_Z4initjP17curandStateXORWOW:
.text._Z4initjP17curandStateXORWOW:
[----:B------:R-:W-:Y:S01]  /*0000*/  LDC R1, c[0x0][0x37c] ;  /* 0x0000df00ff017b82 */ /* 0x000fe20000000800 */
[----:B------:R-:W0:Y:S07]  /*0010*/  S2R R3, SR_TID.X ;  /* 0x0000000000037919 */ /* 0x000e2e0000002100 */
[----:B------:R-:W1:Y:S01]  /*0020*/  LDC R2, c[0x0][0x380] ;  /* 0x0000e000ff027b82 */ /* 0x000e620000000800 */
[----:B------:R-:W2:Y:S01]  /*0030*/  LDCU.64 UR4, c[0x0][0x358] ;  /* 0x00006b00ff0477ac */ /* 0x000ea20008000a00 */
[----:B------:R-:W-:Y:S01]  /*0040*/  IMAD.MOV.U32 R9, RZ, RZ, -0x75bd8fc ;  /* 0xf8a42704ff097424 */ /* 0x000fe200078e00ff */
[----:B------:R-:W-:Y:S01]  /*0050*/  BSSY.RECONVERGENT B0, `(.L_x_4) ;  /* 0x00000e1000007945 */ /* 0x000fe20003800200 */
[----:B------:R-:W-:-:S04]  /*0060*/  IMAD.MOV.U32 R10, RZ, RZ, -0x23270784 ;  /* 0xdcd8f87cff0a7424 */ /* 0x000fc800078e00ff */
[----:B------:R-:W0:Y:S08]  /*0070*/  S2UR UR6, SR_CTAID.X ;  /* 0x00000000000679c3 */ /* 0x000e300000002500 */
[----:B------:R-:W0:Y:S08]  /*0080*/  LDC R0, c[0x0][0x360] ;  /* 0x0000d800ff007b82 */ /* 0x000e300000000800 */
[----:B------:R-:W3:Y:S01]  /*0090*/  LDC.64 R6, c[0x0][0x388] ;  /* 0x0000e200ff067b82 */ /* 0x000ee20000000a00 */
[----:B-1----:R-:W-:-:S05]  /*00a0*/  LOP3.LUT R2, R2, 0xaad26b49, RZ, 0x3c, !PT ;  /* 0xaad26b4902027812 */ /* 0x002fca00078e3cff */
[----:B------:R-:W-:-:S04]  /*00b0*/  IMAD R2, R2, 0x4182bed5, RZ ;  /* 0x4182bed502027824 */ /* 0x000fc800078e02ff */
[C---:B------:R-:W-:Y:S01]  /*00c0*/  VIADD R4, R2.reuse, 0xd9f6dc18 ;  /* 0xd9f6dc1802047836 */ /* 0x040fe20000000000 */
[C---:B------:R-:W-:Y:S01]  /*00d0*/  LOP3.LUT R8, R2.reuse, 0x159a55e5, RZ, 0x3c, !PT ;  /* 0x159a55e502087812 */ /* 0x040fe200078e3cff */
[C---:B------:R-:W-:Y:S02]  /*00e0*/  VIADD R5, R2.reuse, 0x75bcd15 ;  /* 0x075bcd1502057836 */ /* 0x040fe40000000000 */
[----:B------:R-:W-:Y:S02]  /*00f0*/  VIADD R11, R2, 0x583f19 ;  /* 0x00583f19020b7836 */ /* 0x000fe40000000000 */
[----:B0-----:R-:W-:-:S05]  /*0100*/  IMAD R0, R0, UR6, R3 ;  /* 0x0000000600007c24 */ /* 0x001fca000f8e0203 */
[C---:B------:R-:W-:Y:S01]  /*0110*/  ISETP.NE.AND P0, PT, R0.reuse, RZ, PT ;  /* 0x000000ff0000720c */ /* 0x040fe20003f05270 */
[----:B---3--:R-:W-:-:S05]  /*0120*/  IMAD.WIDE.U32 R6, R0, 0x30, R6 ;  /* 0x0000003000067825 */ /* 0x008fca00078e0006 */
[----:B--2---:R0:W-:Y:S04]  /*0130*/  STG.E.64 desc[UR4][R6.64], R4 ;  /* 0x0000000406007986 */ /* 0x0041e8000c101b04 */
[----:B------:R0:W-:Y:S04]  /*0140*/  STG.E.64 desc[UR4][R6.64+0x8], R8 ;  /* 0x0000080806007986 */ /* 0x0001e8000c101b04 */
[----:B------:R0:W-:Y:S01]  /*0150*/  STG.E.64 desc[UR4][R6.64+0x10], R10 ;  /* 0x0000100a06007986 */ /* 0x0001e2000c101b04 */
[----:B------:R-:W-:Y:S05]  /*0160*/  @!P0 BRA `(.L_x_5) ;  /* 0x0000000c003c8947 */ /* 0x000fea0003800000 */
[----:B------:R-:W-:-:S07]  /*0170*/  CS2R R12, SRZ ;  /* 0x00000000000c7805 */ /* 0x000fce000001ff00 */
.L_x_11:
[----:B-1----:R-:W-:Y:S01]  /*0180*/  LOP3.LUT R2, R0, 0x3, RZ, 0xc0, !PT ;  /* 0x0000000300027812 */ /* 0x002fe200078ec0ff */
[----:B------:R-:W-:Y:S03]  /*0190*/  BSSY.RECONVERGENT B1, `(.L_x_6) ;  /* 0x00000c6000017945 */ /* 0x000fe60003800200 */
[----:B------:R-:W-:-:S04]  /*01a0*/  ISETP.NE.U32.AND P0, PT, R2, RZ, PT ;  /* 0x000000ff0200720c */ /* 0x000fc80003f05070 */
[----:B------:R-:W-:-:S13]  /*01b0*/  ISETP.NE.AND.EX P0, PT, RZ, RZ, PT, P0 ;  /* 0x000000ffff00720c */ /* 0x000fda0003f05300 */
[----:B------:R-:W-:Y:S05]  /*01c0*/  @!P0 BRA `(.L_x_7) ;  /* 0x0000000c00088947 */ /* 0x000fea0003800000 */
[----:B0-----:R-:W0:Y:S01]  /*01d0*/  LDC.64 R8, c[0x4][0x8] ;  /* 0x01000200ff087b82 */ /* 0x001e220000000a00 */
[----:B------:R-:W-:Y:S02]  /*01e0*/  IMAD.MOV.U32 R14, RZ, RZ, RZ ;  /* 0x000000ffff0e7224 */ /* 0x000fe400078e00ff */
[----:B0-----:R-:W-:-:S07]  /*01f0*/  IMAD.WIDE.U32 R8, R12, 0xc80, R8 ;  /* 0x00000c800c087825 */ /* 0x001fce00078e0008 */
.L_x_10:
[----:B-1----:R-:W-:Y:S01]  /*0200*/  IMAD.MOV.U32 R15, RZ, RZ, RZ ;  /* 0x000000ffff0f7224 */ /* 0x002fe200078e00ff */
[----:B------:R-:W-:Y:S01]  /*0210*/  CS2R R2, SRZ ;  /* 0x0000000000027805 */ /* 0x000fe2000001ff00 */
[----:B------:R-:W-:Y:S01]  /*0220*/  IMAD.MOV.U32 R17, RZ, RZ, RZ ;  /* 0x000000ffff117224 */ /* 0x000fe200078e00ff */
[----:B------:R-:W-:-:S07]  /*0230*/  CS2R R4, SRZ ;  /* 0x0000000000047805 */ /* 0x000fce000001ff00 */
.L_x_9:
[----:B------:R-:W-:-:S05]  /*0240*/  IMAD.WIDE.U32 R10, R17, 0x4, R6 ;  /* 0x00000004110a7825 */ /* 0x000fca00078e0006 */
[----:B------:R0:W5:Y:S01]  /*0250*/  LDG.E R16, desc[UR4][R10.64+0x4] ;  /* 0x000004040a107981 */ /* 0x000162000c1e1900 */
[----:B------:R-:W-:-:S07]  /*0260*/  IMAD.MOV.U32 R19, RZ, RZ, RZ ;  /* 0x000000ffff137224 */ /* 0x000fce00078e00ff */
.L_x_8:
[----:B-----5:R-:W-:Y:S01]  /*0270*/  SHF.R.U32.HI R24, RZ, R19, R16 ;  /* 0x00000013ff187219 */ /* 0x020fe20000011610 */
[----:B0-----:R-:W-:-:S03]  /*0280*/  IMAD.SHL.U32 R10, R17, 0x20, RZ ;  /* 0x00000020110a7824 */ /* 0x001fc600078e00ff */
[----:B------:R-:W-:Y:S01]  /*0290*/  LOP3.LUT R11, R24, 0x1, RZ, 0xc0, !PT ;  /* 0x00000001180b7812 */ /* 0x000fe200078ec0ff */
[----:B------:R-:W-:-:S03]  /*02a0*/  IMAD.IADD R10, R10, 0x1, R19 ;  /* 0x000000010a0a7824 */ /* 0x000fc600078e0213 */
[----:B------:R-:W-:Y:S01]  /*02b0*/  ISETP.NE.U32.AND P0, PT, R11, 0x1, PT ;  /* 0x000000010b00780c */ /* 0x000fe20003f05070 */
[----:B------:R-:W-:-:S03]  /*02c0*/  IMAD R11, R10, 0x5, RZ ;  /* 0x000000050a0b7824 */ /* 0x000fc600078e02ff */
[----:B------:R-:W-:Y:S01]  /*02d0*/  R2P PR, R24, 0x7e ;  /* 0x0000007e18007804 */ /* 0x000fe20000000000 */
[----:B------:R-:W-:-:S08]  /*02e0*/  IMAD.WIDE.U32 R10, R11, 0x4, R8 ;  /* 0x000000040b0a7825 */ /* 0x000fd000078e0008 */
[----:B------:R-:W2:Y:S04]  /*02f0*/  @!P0 LDG.E R18, desc[UR4][R10.64] ;  /* 0x000000040a128981 */ /* 0x000ea8000c1e1900 */
[----:B------:R-:W3:Y:S04]  /*0300*/  @!P0 LDG.E R20, desc[UR4][R10.64+0x10] ;  /* 0x000010040a148981 */ /* 0x000ee8000c1e1900 */
[----:B------:R-:W4:Y:S04]  /*0310*/  @P1 LDG.E R22, desc[UR4][R10.64+0x14] ;  /* 0x000014040a161981 */ /* 0x000f28000c1e1900 */
[----:B------:R-:W4:Y:S04]  /*0320*/  @P2 LDG.E R26, desc[UR4][R10.64+0x28] ;  /* 0x000028040a1a2981 */ /* 0x000f28000c1e1900 */
[----:B------:R-:W4:Y:S04]  /*0330*/  @!P0 LDG.E R21, desc[UR4][R10.64+0x4] ;  /* 0x000004040a158981 */ /* 0x000f28000c1e1900 */
[----:B------:R-:W4:Y:S04]  /*0340*/  @!P0 LDG.E R23, desc[UR4][R10.64+0xc] ;  /* 0x00000c040a178981 */ /* 0x000f28000c1e1900 */
[----:B------:R-:W4:Y:S04]  /*0350*/  @P1 LDG.E R25, desc[UR4][R10.64+0x18] ;  /* 0x000018040a191981 */ /* 0x000f28000c1e1900 */
[----:B------:R-:W4:Y:S04]  /*0360*/  @P3 LDG.E R28, desc[UR4][R10.64+0x3c] ;  /* 0x00003c040a1c3981 */ /* 0x000f28000c1e1900 */
[----:B------:R-:W4:Y:S01]  /*0370*/  @P6 LDG.E R27, desc[UR4][R10.64+0x7c] ;  /* 0x00007c040a1b6981 */ /* 0x000f22000c1e1900 */
[----:B--2---:R-:W-:-:S03]  /*0380*/  @!P0 LOP3.LUT R15, R15, R18, RZ, 0x3c, !PT ;  /* 0x000000120f0f8212 */ /* 0x004fc600078e3cff */
[----:B------:R-:W2:Y:S01]  /*0390*/  @!P0 LDG.E R18, desc[UR4][R10.64+0x8] ;  /* 0x000008040a128981 */ /* 0x000ea2000c1e1900 */
[----:B---3--:R-:W-:-:S03]  /*03a0*/  @!P0 LOP3.LUT R3, R3, R20, RZ, 0x3c, !PT ;  /* 0x0000001403038212 */ /* 0x008fc600078e3cff */
[----:B------:R-:W3:Y:S01]  /*03b0*/  @P1 LDG.E R20, desc[UR4][R10.64+0x24] ;  /* 0x000024040a141981 */ /* 0x000ee2000c1e1900 */
[----:B----4-:R-:W-:-:S03]  /*03c0*/  @P1 LOP3.LUT R15, R15, R22, RZ, 0x3c, !PT ;  /* 0x000000160f0f1212 */ /* 0x010fc600078e3cff */
[----:B------:R-:W4:Y:S01]  /*03d0*/  @P2 LDG.E R22, desc[UR4][R10.64+0x38] ;  /* 0x000038040a162981 */ /* 0x000f22000c1e1900 */
[----:B------:R-:W-:-:S03]  /*03e0*/  @P2 LOP3.LUT R15, R15, R26, RZ, 0x3c, !PT ;  /* 0x0000001a0f0f2212 */ /* 0x000fc600078e3cff */
[----:B------:R-:W4:Y:S01]  /*03f0*/  @P4 LDG.E R26, desc[UR4][R10.64+0x50] ;  /* 0x000050040a1a4981 */ /* 0x000f22000c1e1900 */
[----:B------:R-:W-:-:S03]  /*0400*/  @!P0 LOP3.LUT R4, R4, R21, RZ, 0x3c, !PT ;  /* 0x0000001504048212 */ /* 0x000fc600078e3cff */
[----:B------:R-:W4:Y:S01]  /*0410*/  @P1 LDG.E R21, desc[UR4][R10.64+0x20] ;  /* 0x000020040a151981 */ /* 0x000f22000c1e1900 */
[----:B------:R-:W-:-:S03]  /*0420*/  @!P0 LOP3.LUT R2, R2, R23, RZ, 0x3c, !PT ;  /* 0x0000001702028212 */ /* 0x000fc600078e3cff */
[----:B------:R-:W4:Y:S01]  /*0430*/  @P2 LDG.E R23, desc[UR4][R10.64+0x2c] ;  /* 0x00002c040a172981 */ /* 0x000f22000c1e1900 */
[----:B------:R-:W-:-:S03]  /*0440*/  @P1 LOP3.LUT R4, R4, R25, RZ, 0x3c, !PT ;  /* 0x0000001904041212 */ /* 0x000fc600078e3cff */
[----:B------:R-:W4:Y:S01]  /*0450*/  @P2 LDG.E R25, desc[UR4][R10.64+0x34] ;  /* 0x000034040a192981 */ /* 0x000f22000c1e1900 */
[----:B--2---:R-:W-:-:S03]  /*0460*/  @!P0 LOP3.LUT R5, R5, R18, RZ, 0x3c, !PT ;  /* 0x0000001205058212 */ /* 0x004fc600078e3cff */
[----:B------:R-:W2:Y:S01]  /*0470*/  @P1 LDG.E R18, desc[UR4][R10.64+0x1c] ;  /* 0x00001c040a121981 */ /* 0x000ea2000c1e1900 */
[----:B---3--:R-:W-:-:S03]  /*0480*/  @P1 LOP3.LUT R3, R3, R20, RZ, 0x3c, !PT ;  /* 0x0000001403031212 */ /* 0x008fc600078e3cff */
[----:B------:R-:W3:Y:S01]  /*0490*/  @P2 LDG.E R20, desc[UR4][R10.64+0x30] ;  /* 0x000030040a142981 */ /* 0x000ee2000c1e1900 */
[----:B----4-:R-:W-:-:S03]  /*04a0*/  @P2 LOP3.LUT R3, R3, R22, RZ, 0x3c, !PT ;  /* 0x0000001603032212 */ /* 0x010fc600078e3cff */
[----:B------:R-:W4:Y:S01]  /*04b0*/  @P3 LDG.E R22, desc[UR4][R10.64+0x4c] ;  /* 0x00004c040a163981 */ /* 0x000f22000c1e1900 */
[----:B------:R-:W-:-:S04]  /*04c0*/  @P3 LOP3.LUT R15, R15, R28, RZ, 0x3c, !PT ;  /* 0x0000001c0f0f3212 */ /* 0x000fc800078e3cff */
[----:B------:R-:W-:Y:S02]  /*04d0*/  @P4 LOP3.LUT R15, R15, R26, RZ, 0x3c, !PT ;  /* 0x0000001a0f0f4212 */ /* 0x000fe400078e3cff */
[----:B------:R-:W-:Y:S01]  /*04e0*/  @P1 LOP3.LUT R2, R2, R21, RZ, 0x3c, !PT ;  /* 0x0000001502021212 */ /* 0x000fe200078e3cff */
[----:B------:R-:W4:Y:S04]  /*04f0*/  @P5 LDG.E R26, desc[UR4][R10.64+0x64] ;  /* 0x000064040a1a5981 */ /* 0x000f28000c1e1900 */
[----:B------:R-:W4:Y:S01]  /*0500*/  @P3 LDG.E R21, desc[UR4][R10.64+0x40] ;  /* 0x000040040a153981 */ /* 0x000f22000c1e1900 */
[----:B------:R-:W-:Y:S02]  /*0510*/  @P2 LOP3.LUT R4, R4, R23, RZ, 0x3c, !PT ;  /* 0x0000001704042212 */ /* 0x000fe400078e3cff */
[----:B------:R-:W-:Y:S01]  /*0520*/  @P2 LOP3.LUT R2, R2, R25, RZ, 0x3c, !PT ;  /* 0x0000001902022212 */ /* 0x000fe200078e3cff */
[----:B------:R-:W4:Y:S04]  /*0530*/  @P3 LDG.E R23, desc[UR4][R10.64+0x48] ;  /* 0x000048040a173981 */ /* 0x000f28000c1e1900 */
[----:B------:R-:W4:Y:S01]  /*0540*/  @P4 LDG.E R25, desc[UR4][R10.64+0x54] ;  /* 0x000054040a194981 */ /* 0x000f22000c1e1900 */
[----:B--2---:R-:W-:-:S03]  /*0550*/  @P1 LOP3.LUT R5, R5, R18, RZ, 0x3c, !PT ;  /* 0x0000001205051212 */ /* 0x004fc600078e3cff */
[----:B------:R-:W2:Y:S01]  /*0560*/  @P3 LDG.E R18, desc[UR4][R10.64+0x44] ;  /* 0x000044040a123981 */ /* 0x000ea2000c1e1900 */
[----:B---3--:R-:W-:-:S03]  /*0570*/  @P2 LOP3.LUT R5, R5, R20, RZ, 0x3c, !PT ;  /* 0x0000001405052212 */ /* 0x008fc600078e3cff */
[----:B------:R-:W3:Y:S01]  /*0580*/  @P4 LDG.E R20, desc[UR4][R10.64+0x58] ;  /* 0x000058040a144981 */ /* 0x000ee2000c1e1900 */
[----:B----4-:R-:W-:-:S03]  /*0590*/  @P3 LOP3.LUT R3, R3, R22, RZ, 0x3c, !PT ;  /* 0x0000001603033212 */ /* 0x010fc600078e3cff */
[----:B------:R-:W4:Y:S01]  /*05a0*/  @P4 LDG.E R22, desc[UR4][R10.64+0x60] ;  /* 0x000060040a164981 */ /* 0x000f22000c1e1900 */
[----:B------:R-:W-:Y:S02]  /*05b0*/  LOP3.LUT P0, RZ, R24, 0x80, RZ, 0xc0, !PT ;  /* 0x0000008018ff7812 */ /* 0x000fe4000780c0ff */
[----:B------:R-:W-:Y:S02]  /*05c0*/  @P5 LOP3.LUT R15, R15, R26, RZ, 0x3c, !PT ;  /* 0x0000001a0f0f5212 */ /* 0x000fe400078e3cff */
[----:B------:R-:W4:Y:S01]  /*05d0*/  @P6 LDG.E R26, desc[UR4][R10.64+0x78] ;  /* 0x000078040a1a6981 */ /* 0x000f22000c1e1900 */
[----:B------:R-:W-:-:S03]  /*05e0*/  @P3 LOP3.LUT R4, R4, R21, RZ, 0x3c, !PT ;  /* 0x0000001504043212 */ /* 0x000fc600078e3cff */
[----:B------:R-:W4:Y:S01]  /*05f0*/  @P4 LDG.E R21, desc[UR4][R10.64+0x5c] ;  /* 0x00005c040a154981 */ /* 0x000f22000c1e1900 */
[----:B------:R-:W-:-:S03]  /*0600*/  @P3 LOP3.LUT R2, R2, R23, RZ, 0x3c, !PT ;  /* 0x0000001702023212 */ /* 0x000fc600078e3cff */
[----:B------:R-:W4:Y:S01]  /*0610*/  @P5 LDG.E R23, desc[UR4][R10.64+0x68] ;  /* 0x000068040a175981 */ /* 0x000f22000c1e1900 */
[----:B------:R-:W-:-:S03]  /*0620*/  @P4 LOP3.LUT R4, R4, R25, RZ, 0x3c, !PT ;  /* 0x0000001904044212 */ /* 0x000fc600078e3cff */
[----:B------:R-:W4:Y:S01]  /*0630*/  @P5 LDG.E R25, desc[UR4][R10.64+0x70] ;  /* 0x000070040a195981 */ /* 0x000f22000c1e1900 */
[----:B--2---:R-:W-:-:S03]  /*0640*/  @P3 LOP3.LUT R5, R5, R18, RZ, 0x3c, !PT ;  /* 0x0000001205053212 */ /* 0x004fc600078e3cff */
[----:B------:R-:W2:Y:S01]  /*0650*/  @P5 LDG.E R18, desc[UR4][R10.64+0x6c] ;  /* 0x00006c040a125981 */ /* 0x000ea2000c1e1900 */
[----:B---3--:R-:W-:-:S03]  /*0660*/  @P4 LOP3.LUT R5, R5, R20, RZ, 0x3c, !PT ;  /* 0x0000001405054212 */ /* 0x008fc600078e3cff */
[----:B------:R-:W3:Y:S01]  /*0670*/  @P5 LDG.E R20, desc[UR4][R10.64+0x74] ;  /* 0x000074040a145981 */ /* 0x000ee2000c1e1900 */
[----:B----4-:R-:W-:-:S03]  /*0680*/  @P4 LOP3.LUT R3, R3, R22, RZ, 0x3c, !PT ;  /* 0x0000001603034212 */ /* 0x010fc600078e3cff */
[----:B------:R-:W4:Y:S01]  /*0690*/  @P0 LDG.E R22, desc[UR4][R10.64+0x8c] ;  /* 0x00008c040a160981 */ /* 0x000f22000c1e1900 */
[----:B------:R-:W-:-:S03]  /*06a0*/  @P6 LOP3.LUT R15, R15, R26, RZ, 0x3c, !PT ;  /* 0x0000001a0f0f6212 */ /* 0x000fc600078e3cff */
        /* <DEDUP_REMOVED lines=13> */
[----:B------:R-:W-:Y:S02]  /*0780*/  @P6 LOP3.LUT R4, R4, R27, RZ, 0x3c, !PT ;  /* 0x0000001b04046212 */ /* 0x000fe400078e3cff */
[----:B------:R-:W-:Y:S02]  /*0790*/  @P6 LOP3.LUT R2, R2, R21, RZ, 0x3c, !PT ;  /* 0x0000001502026212 */ /* 0x000fe400078e3cff */
[----:B------:R-:W-:Y:S02]  /*07a0*/  @P0 LOP3.LUT R4, R4, R23, RZ, 0x3c, !PT ;  /* 0x0000001704040212 */ /* 0x000fe400078e3cff */
[----:B------:R-:W-:Y:S02]  /*07b0*/  @P0 LOP3.LUT R2, R2, R25, RZ, 0x3c, !PT ;  /* 0x0000001902020212 */ /* 0x000fe400078e3cff */
[----:B--2---:R-:W-:Y:S02]  /*07c0*/  @P6 LOP3.LUT R5, R5, R18, RZ, 0x3c, !PT ;  /* 0x0000001205056212 */ /* 0x004fe400078e3cff */
[----:B---3--:R-:W-:-:S02]  /*07d0*/  @P6 LOP3.LUT R3, R3, R20, RZ, 0x3c, !PT ;  /* 0x0000001403036212 */ /* 0x008fc400078e3cff */
[----:B----4-:R-:W-:Y:S02]  /*07e0*/  @P0 LOP3.LUT R5, R5, R22, RZ, 0x3c, !PT ;  /* 0x0000001605050212 */ /* 0x010fe400078e3cff */
[----:B------:R-:W-:Y:S02]  /*07f0*/  @P0 LOP3.LUT R3, R3, R26, RZ, 0x3c, !PT ;  /* 0x0000001a03030212 */ /* 0x000fe400078e3cff */
[----:B------:R-:W-:-:S13]  /*0800*/  R2P PR, R24.B1, 0x7f ;  /* 0x0000007f18007804 */ /* 0x000fda0000001000 */
[----:B------:R-:W2:Y:S04]  /*0810*/  @P0 LDG.E R18, desc[UR4][R10.64+0xa0] ;  /* 0x0000a0040a120981 */ /* 0x000ea8000c1e1900 */
[----:B------:R-:W3:Y:S04]  /*0820*/  @P1 LDG.E R22, desc[UR4][R10.64+0xb4] ;  /* 0x0000b4040a161981 */ /* 0x000ee8000c1e1900 */
[----:B------:R-:W4:Y:S04]  /*0830*/  @P2 LDG.E R26, desc[UR4][R10.64+0xc8] ;  /* 0x0000c8040a1a2981 */ /* 0x000f28000c1e1900 */
[----:B------:R-:W4:Y:S04]  /*0840*/  @P3 LDG.E R28, desc[UR4][R10.64+0xdc] ;  /* 0x0000dc040a1c3981 */ /* 0x000f28000c1e1900 */
[----:B------:R-:W4:Y:S04]  /*0850*/  @P0 LDG.E R23, desc[UR4][R10.64+0xa4] ;  /* 0x0000a4040a170981 */ /* 0x000f28000c1e1900 */
[----:B------:R-:W4:Y:S04]  /*0860*/  @P0 LDG.E R20, desc[UR4][R10.64+0xa8] ;  /* 0x0000a8040a140981 */ /* 0x000f28000c1e1900 */
[----:B------:R-:W4:Y:S04]  /*0870*/  @P4 LDG.E R25, desc[UR4][R10.64+0xf0] ;  /* 0x0000f0040a194981 */ /* 0x000f28000c1e1900 */
        /* <DEDUP_REMOVED lines=21> */
[----:B------:R-:W-:Y:S02]  /*09d0*/  LOP3.LUT P0, RZ, R24, 0x8000, RZ, 0xc0, !PT ;  /* 0x0000800018ff7812 */ /* 0x000fe4000780c0ff */
[----:B----4-:R-:W-:Y:S01]  /*09e0*/  @P5 LOP3.LUT R15, R15, R26, RZ, 0x3c, !PT ;  /* 0x0000001a0f0f5212 */ /* 0x010fe200078e3cff */
[----:B------:R-:W4:Y:S04]  /*09f0*/  @P3 LDG.E R24, desc[UR4][R10.64+0xe4] ;  /* 0x0000e4040a183981 */ /* 0x000f28000c1e1900 */
[----:B------:R-:W2:Y:S01]  /*0a00*/  @P6 LDG.E R26, desc[UR4][R10.64+0x118] ;  /* 0x000118040a1a6981 */ /* 0x000ea2000c1e1900 */
        /* <DEDUP_REMOVED lines=8> */
[----:B---3--:R-:W-:-:S03]  /*0a90*/  @P2 LOP3.LUT R3, R3, R22, RZ, 0x3c, !PT ;  /* 0x0000001603032212 */ /* 0x008fc600078e3cff */
[----:B------:R-:W3:Y:S01]  /*0aa0*/  @P4 LDG.E R22, desc[UR4][R10.64+0x100] ;  /* 0x000100040a164981 */ /* 0x000ee2000c1e1900 */
[----:B--2---:R-:W-:-:S03]  /*0ab0*/  @P6 LOP3.LUT R15, R15, R26, RZ, 0x3c, !PT ;  /* 0x0000001a0f0f6212 */ /* 0x004fc600078e3cff */
[----:B------:R-:W2:Y:S01]  /*0ac0*/  @P0 LDG.E R26, desc[UR4][R10.64+0x12c] ;  /* 0x00012c040a1a0981 */ /* 0x000ea2000c1e1900 */
[----:B----4-:R-:W-:-:S03]  /*0ad0*/  @P2 LOP3.LUT R2, R2, R23, RZ, 0x3c, !PT ;  /* 0x0000001702022212 */ /* 0x010fc600078e3cff */
[----:B------:R-:W4:Y:S01]  /*0ae0*/  @P4 LDG.E R23, desc[UR4][R10.64+0xfc] ;  /* 0x0000fc040a174981 */ /* 0x000f22000c1e1900 */
[----:B------:R-:W-:-:S03]  /*0af0*/  @P2 LOP3.LUT R5, R5, R20, RZ, 0x3c, !PT ;  /* 0x0000001405052212 */ /* 0x000fc600078e3cff */
[----:B------:R-:W4:Y:S01]  /*0b00*/  @P4 LDG.E R20, desc[UR4][R10.64+0xf8] ;  /* 0x0000f8040a144981 */ /* 0x000f22000c1e1900 */
[----:B------:R-:W-:Y:S02]  /*0b10*/  @P3 LOP3.LUT R2, R2, R27, RZ, 0x3c, !PT ;  /* 0x0000001b02023212 */ /* 0x000fe400078e3cff */
[----:B------:R-:W-:Y:S01]  /*0b20*/  @P3 LOP3.LUT R4, R4, R25, RZ, 0x3c, !PT ;  /* 0x0000001904043212 */ /* 0x000fe200078e3cff */
[----:B------:R-:W4:Y:S01]  /*0b30*/  @P5 LDG.E R27, desc[UR4][R10.64+0x110] ;  /* 0x000110040a1b5981 */ /* 0x000f22000c1e1900 */
[----:B------:R-:W-:-:S03]  /*0b40*/  @P3 LOP3.LUT R5, R5, R24, RZ, 0x3c, !PT ;  /* 0x0000001805053212 */ /* 0x000fc600078e3cff */
[----:B------:R-:W4:Y:S04]  /*0b50*/  @P5 LDG.E R25, desc[UR4][R10.64+0x108] ;  /* 0x000108040a195981 */ /* 0x000f28000c1e1900 */
        /* <DEDUP_REMOVED lines=19> */
[----:B------:R-:W-:-:S05]  /*0c90*/  VIADD R19, R19, 0x10 ;  /* 0x0000001013137836 */ /* 0x000fca0000000000 */
[----:B------:R-:W-:Y:S02]  /*0ca0*/  ISETP.NE.AND P1, PT, R19, 0x20, PT ;  /* 0x000000201300780c */ /* 0x000fe40003f25270 */
[----:B------:R-:W-:Y:S02]  /*0cb0*/  @P5 LOP3.LUT R3, R3, R18, RZ, 0x3c, !PT ;  /* 0x0000001203035212 */ /* 0x000fe400078e3cff */
[----:B------:R-:W-:Y:S02]  /*0cc0*/  @P6 LOP3.LUT R4, R4, R21, RZ, 0x3c, !PT ;  /* 0x0000001504046212 */ /* 0x000fe400078e3cff */
[----:B---3--:R-:W-:-:S04]  /*0cd0*/  @P6 LOP3.LUT R3, R3, R22, RZ, 0x3c, !PT ;  /* 0x0000001603036212 */ /* 0x008fc800078e3cff */
[----:B--2---:R-:W-:Y:S02]  /*0ce0*/  @P0 LOP3.LUT R3, R3, R26, RZ, 0x3c, !PT ;  /* 0x0000001a03030212 */ /* 0x004fe400078e3cff */
[----:B----4-:R-:W-:Y:S02]  /*0cf0*/  @P6 LOP3.LUT R2, R2, R23, RZ, 0x3c, !PT ;  /* 0x0000001702026212 */ /* 0x010fe400078e3cff */
[----:B------:R-:W-:Y:S02]  /*0d00*/  @P6 LOP3.LUT R5, R5, R20, RZ, 0x3c, !PT ;  /* 0x0000001405056212 */ /* 0x000fe400078e3cff */
[----:B------:R-:W-:Y:S02]  /*0d10*/  @P0 LOP3.LUT R2, R2, R27, RZ, 0x3c, !PT ;  /* 0x0000001b02020212 */ /* 0x000fe400078e3cff */
[----:B------:R-:W-:Y:S02]  /*0d20*/  @P0 LOP3.LUT R4, R4, R25, RZ, 0x3c, !PT ;  /* 0x0000001904040212 */ /* 0x000fe400078e3cff */
[----:B------:R-:W-:Y:S01]  /*0d30*/  @P0 LOP3.LUT R5, R5, R24, RZ, 0x3c, !PT ;  /* 0x0000001805050212 */ /* 0x000fe200078e3cff */
[----:B------:R-:W-:Y:S06]  /*0d40*/  @P1 BRA `(.L_x_8) ;  /* 0xfffffff400481947 */ /* 0x000fec000383ffff */
[----:B------:R-:W-:-:S05]  /*0d50*/  VIADD R17, R17, 0x1 ;  /* 0x0000000111117836 */ /* 0x000fca0000000000 */
[----:B------:R-:W-:-:S13]  /*0d60*/  ISETP.NE.AND P0, PT, R17, 0x5, PT ;  /* 0x000000051100780c */ /* 0x000fda0003f05270 */
[----:B------:R-:W-:Y:S05]  /*0d70*/  @P0 BRA `(.L_x_9) ;  /* 0xfffffff400300947 */ /* 0x000fea000383ffff */
[----:B------:R1:W-:Y:S01]  /*0d80*/  STG.E.64 desc[UR4][R6.64+0x8], R4 ;  /* 0x0000080406007986 */ /* 0x0003e2000c101b04 */
[----:B------:R-:W-:Y:S01]  /*0d90*/  VIADD R14, R14, 0x1 ;  /* 0x000000010e0e7836 */ /* 0x000fe20000000000 */
[----:B------:R-:W-:Y:S02]  /*0da0*/  LOP3.LUT R11, R0, 0x3, RZ, 0xc0, !PT ;  /* 0x00000003000b7812 */ /* 0x000fe400078ec0ff */
[----:B------:R1:W-:Y:S02]  /*0db0*/  STG.E.64 desc[UR4][R6.64+0x10], R2 ;  /* 0x0000100206007986 */ /* 0x0003e4000c101b04 */
[----:B------:R-:W-:Y:S02]  /*0dc0*/  ISETP.GE.U32.AND P0, PT, R14, R11, PT ;  /* 0x0000000b0e00720c */ /* 0x000fe40003f06070 */
[----:B------:R1:W-:Y:S11]  /*0dd0*/  STG.E desc[UR4][R6.64+0x4], R15 ;  /* 0x0000040f06007986 */ /* 0x0003f6000c101904 */
[----:B------:R-:W-:Y:S05]  /*0de0*/  @!P0 BRA `(.L_x_10) ;  /* 0xfffffff400048947 */ /* 0x000fea000383ffff */
.L_x_7:
[----:B------:R-:W-:Y:S05]  /*0df0*/  BSYNC.RECONVERGENT B1 ;  /* 0x0000000000017941 */ /* 0x000fea0003800200 */
.L_x_6:
[----:B------:R-:W-:Y:S01]  /*0e00*/  ISETP.GT.U32.AND P0, PT, R0, 0x3, PT ;  /* 0x000000030000780c */ /* 0x000fe20003f04070 */
[----:B------:R-:W-:Y:S01]  /*0e10*/  VIADD R12, R12, 0x1 ;  /* 0x000000010c0c7836 */ /* 0x000fe20000000000 */
[--C-:B------:R-:W-:Y:S02]  /*0e20*/  SHF.R.U64 R0, R0, 0x2, R13.reuse ;  /* 0x0000000200007819 */ /* 0x100fe4000000120d */
[----:B------:R-:W-:Y:S02]  /*0e30*/  ISETP.GT.U32.AND.EX P0, PT, R13, RZ, PT, P0 ;  /* 0x000000ff0d00720c */ /* 0x000fe40003f04100 */
[----:B------:R-:W-:-:S11]  /*0e40*/  SHF.R.U32.HI R13, RZ, 0x2, R13 ;  /* 0x00000002ff0d7819 */ /* 0x000fd6000001160d */
[----:B------:R-:W-:Y:S05]  /*0e50*/  @P0 BRA `(.L_x_11) ;  /* 0xfffffff000c80947 */ /* 0x000fea000383ffff */
.L_x_5:
[----:B------:R-:W-:Y:S05]  /*0e60*/  BSYNC.RECONVERGENT B0 ;  /* 0x0000000000007941 */ /* 0x000fea0003800200 */
.L_x_4:
[----:B------:R-:W-:Y:S04]  /*0e70*/  STG.E.64 desc[UR4][R6.64+0x18], RZ ;  /* 0x000018ff06007986 */ /* 0x000fe8000c101b04 */
[----:B------:R-:W-:Y:S04]  /*0e80*/  STG.E desc[UR4][R6.64+0x20], RZ ;  /* 0x000020ff06007986 */ /* 0x000fe8000c101904 */
[----:B------:R-:W-:Y:S01]  /*0e90*/  STG.E.64 desc[UR4][R6.64+0x28], RZ ;  /* 0x000028ff06007986 */ /* 0x000fe2000c101b04 */
[----:B------:R-:W-:Y:S05]  /*0ea0*/  EXIT ;  /* 0x000000000000794d */ /* 0x000fea0003800000 */
.L_x_12:
        /* <DEDUP_REMOVED lines=13> */
.L_x_14:


//--------------------- .nv.global.init           --------------------------
	.section	.nv.global.init,"aw",@progbits
	.align	4
.nv.global.init:
	.type		mrg32k3aM1SubSeq,@object
	.size		mrg32k3aM1SubSeq,(mrg32k3aM2SubSeq - mrg32k3aM1SubSeq)
mrg32k3aM1SubSeq:
        /*0000*/ 	.byte	0x0b, 0xcc, 0xee, 0x04, 0x73, 0x29, 0x8b, 0x6f, 0xf6, 0x53, 0x03, 0xf6, 0x23, 0xf6, 0xea, 0xda
        /* <DEDUP_REMOVED lines=125> */
	.type		mrg32k3aM2SubSeq,@object
	.size		mrg32k3aM2SubSeq,(mrg32k3aM1 - mrg32k3aM2SubSeq)
mrg32k3aM2SubSeq:
        /* <DEDUP_REMOVED lines=126> */
	.type		mrg32k3aM1,@object
	.size		mrg32k3aM1,(mrg32k3aM1Seq - mrg32k3aM1)
mrg32k3aM1:
        /* <DEDUP_REMOVED lines=144> */
	.type		mrg32k3aM1Seq,@object
	.size		mrg32k3aM1Seq,(mrg32k3aM2 - mrg32k3aM1Seq)
mrg32k3aM1Seq:
        /* <DEDUP_REMOVED lines=144> */
	.type		mrg32k3aM2,@object
	.size		mrg32k3aM2,(mrg32k3aM2Seq - mrg32k3aM2)
mrg32k3aM2:
        /* <DEDUP_REMOVED lines=144> */
	.type		mrg32k3aM2Seq,@object
	.size		mrg32k3aM2Seq,(precalc_xorwow_matrix - mrg32k3aM2Seq)
mrg32k3aM2Seq:
        /* <DEDUP_REMOVED lines=144> */
	.type		precalc_xorwow_matrix,@object
	.size		precalc_xorwow_matrix,(precalc_xorwow_offset_matrix - precalc_xorwow_matrix)
precalc_xorwow_matrix:
        /* <DEDUP_REMOVED lines=6400> */
	.type		precalc_xorwow_offset_matrix,@object
	.size		precalc_xorwow_offset_matrix,($str - precalc_xorwow_offset_matrix)
precalc_xorwow_offset_matrix:
        /* <DEDUP_REMOVED lines=6400> */
	.type		$str,@object
	.size		$str,(.L_9 - $str)
$str:
        /*353c0*/ 	.byte	0x42, 0x6c, 0x6f, 0x63, 0x6b, 0x20, 0x25, 0x75, 0x2c, 0x20, 0x54, 0x68, 0x72, 0x65, 0x61, 0x64
        /*353d0*/ 	.byte	0x20, 0x25, 0x75, 0x2c, 0x20, 0x69, 0x64, 0x20, 0x25, 0x75, 0x20, 0x2d, 0x3e, 0x20, 0x25, 0x75
        /*353e0*/ 	.byte	0x20, 0x0a, 0x00
.L_9:


//--------------------- .nv.shared.reserved.0     --------------------------
	.section	.nv.shared.reserved.0,"aw",@nobits
	.weak		__nv_reservedSMEM_offset_0_alias
	.size		__nv_reservedSMEM_offset_0_alias, 0, 64
	.other		__nv_reservedSMEM_offset_0_alias,@"STO_CUDA_RESERVED_SHARED STV_DEFAULT"
__nv_reservedSMEM_offset_0_alias:
	.zero		0
	.zero		64


//--------------------- .nv.constant0._Z7randomsP17curandStateXORWOWPj --------------------------
	.section	.nv.constant0._Z7randomsP17curandStateXORWOWPj,"a",@progbits
	.sectionflags	@""
	.align	4
.nv.constant0._Z7randomsP17curandStateXORWOWPj:
	.zero		912


//--------------------- .nv.constant0._Z4initjP17curandStateXORWOW --------------------------
	.section	.nv.constant0._Z4initjP17curandStateXORWOW,"a",@progbits
	.sectionflags	@""
	.align	4
.nv.constant0._Z4initjP17curandStateXORWOW:
	.zero		912


//--------------------- SYMBOLS --------------------------

	.type		.nv.reservedSmem.offset0,@object
	.size		.nv.reservedSmem.offset0,0x4
	.type		vprintf,@function
